//
// Generated by NVIDIA NVVM Compiler
//
// Compiler Build ID: CL-36424714
// Cuda compilation tools, release 13.0, V13.0.88
// Based on NVVM 20.0.0
//

.version 9.0
.target sm_100
.address_size 64

	// .globl	_Z7addCudaiPfS_

.visible .entry _Z7addCudaiPfS_(
	.param .u32 _Z7addCudaiPfS__param_0,
	.param .u64 .ptr .align 1 _Z7addCudaiPfS__param_1,
	.param .u64 .ptr .align 1 _Z7addCudaiPfS__param_2
)
{
	.reg .pred 	%p<10>;
	.reg .b32 	%r<23>;
	.reg .b32 	%f<88>;
	.reg .b64 	%rd<28>;

	ld.param.u32 	%r16, [_Z7addCudaiPfS__param_0];
	ld.param.u64 	%rd15, [_Z7addCudaiPfS__param_1];
	ld.param.u64 	%rd16, [_Z7addCudaiPfS__param_2];
	cvta.to.global.u64 	%rd1, %rd16;
	cvta.to.global.u64 	%rd2, %rd15;
	setp.lt.s32 	%p1, %r16, 1;
	@%p1 bra 	$L__BB0_13;
	and.b32  	%r1, %r16, 15;
	setp.lt.u32 	%p2, %r16, 16;
	mov.b32 	%r20, 0;
	@%p2 bra 	$L__BB0_4;
	and.b32  	%r20, %r16, 2147483632;
	neg.s32 	%r18, %r20;
	add.s64 	%rd25, %rd2, 32;
	add.s64 	%rd24, %rd1, 32;
$L__BB0_3:
	.pragma "nounroll";
	ld.global.f32 	%f1, [%rd25+-32];
	ld.global.f32 	%f2, [%rd24+-32];
	add.f32 	%f3, %f1, %f2;
	st.global.f32 	[%rd24+-32], %f3;
	ld.global.f32 	%f4, [%rd25+-28];
	ld.global.f32 	%f5, [%rd24+-28];
	add.f32 	%f6, %f4, %f5;
	st.global.f32 	[%rd24+-28], %f6;
	ld.global.f32 	%f7, [%rd25+-24];
	ld.global.f32 	%f8, [%rd24+-24];
	add.f32 	%f9, %f7, %f8;
	st.global.f32 	[%rd24+-24], %f9;
	ld.global.f32 	%f10, [%rd25+-20];
	ld.global.f32 	%f11, [%rd24+-20];
	add.f32 	%f12, %f10, %f11;
	st.global.f32 	[%rd24+-20], %f12;
	ld.global.f32 	%f13, [%rd25+-16];
	ld.global.f32 	%f14, [%rd24+-16];
	add.f32 	%f15, %f13, %f14;
	st.global.f32 	[%rd24+-16], %f15;
	ld.global.f32 	%f16, [%rd25+-12];
	ld.global.f32 	%f17, [%rd24+-12];
	add.f32 	%f18, %f16, %f17;
	st.global.f32 	[%rd24+-12], %f18;
	ld.global.f32 	%f19, [%rd25+-8];
	ld.global.f32 	%f20, [%rd24+-8];
	add.f32 	%f21, %f19, %f20;
	st.global.f32 	[%rd24+-8], %f21;
	ld.global.f32 	%f22, [%rd25+-4];
	ld.global.f32 	%f23, [%rd24+-4];
	add.f32 	%f24, %f22, %f23;
	st.global.f32 	[%rd24+-4], %f24;
	ld.global.f32 	%f25, [%rd25];
	ld.global.f32 	%f26, [%rd24];
	add.f32 	%f27, %f25, %f26;
	st.global.f32 	[%rd24], %f27;
	ld.global.f32 	%f28, [%rd25+4];
	ld.global.f32 	%f29, [%rd24+4];
	add.f32 	%f30, %f28, %f29;
	st.global.f32 	[%rd24+4], %f30;
	ld.global.f32 	%f31, [%rd25+8];
	ld.global.f32 	%f32, [%rd24+8];
	add.f32 	%f33, %f31, %f32;
	st.global.f32 	[%rd24+8], %f33;
	ld.global.f32 	%f34, [%rd25+12];
	ld.global.f32 	%f35, [%rd24+12];
	add.f32 	%f36, %f34, %f35;
	st.global.f32 	[%rd24+12], %f36;
	ld.global.f32 	%f37, [%rd25+16];
	ld.global.f32 	%f38, [%rd24+16];
	add.f32 	%f39, %f37, %f38;
	st.global.f32 	[%rd24+16], %f39;
	ld.global.f32 	%f40, [%rd25+20];
	ld.global.f32 	%f41, [%rd24+20];
	add.f32 	%f42, %f40, %f41;
	st.global.f32 	[%rd24+20], %f42;
	ld.global.f32 	%f43, [%rd25+24];
	ld.global.f32 	%f44, [%rd24+24];
	add.f32 	%f45, %f43, %f44;
	st.global.f32 	[%rd24+24], %f45;
	ld.global.f32 	%f46, [%rd25+28];
	ld.global.f32 	%f47, [%rd24+28];
	add.f32 	%f48, %f46, %f47;
	st.global.f32 	[%rd24+28], %f48;
	add.s32 	%r18, %r18, 16;
	add.s64 	%rd25, %rd25, 64;
	add.s64 	%rd24, %rd24, 64;
	setp.ne.s32 	%p3, %r18, 0;
	@%p3 bra 	$L__BB0_3;
$L__BB0_4:
	setp.eq.s32 	%p4, %r1, 0;
	@%p4 bra 	$L__BB0_13;
	and.b32  	%r7, %r16, 7;
	setp.lt.u32 	%p5, %r1, 8;
	@%p5 bra 	$L__BB0_7;
	mul.wide.u32 	%rd17, %r20, 4;
	add.s64 	%rd18, %rd2, %rd17;
	ld.global.f32 	%f49, [%rd18];
	add.s64 	%rd19, %rd1, %rd17;
	ld.global.f32 	%f50, [%rd19];
	add.f32 	%f51, %f49, %f50;
	st.global.f32 	[%rd19], %f51;
	ld.global.f32 	%f52, [%rd18+4];
	ld.global.f32 	%f53, [%rd19+4];
	add.f32 	%f54, %f52, %f53;
	st.global.f32 	[%rd19+4], %f54;
	ld.global.f32 	%f55, [%rd18+8];
	ld.global.f32 	%f56, [%rd19+8];
	add.f32 	%f57, %f55, %f56;
	st.global.f32 	[%rd19+8], %f57;
	ld.global.f32 	%f58, [%rd18+12];
	ld.global.f32 	%f59, [%rd19+12];
	add.f32 	%f60, %f58, %f59;
	st.global.f32 	[%rd19+12], %f60;
	ld.global.f32 	%f61, [%rd18+16];
	ld.global.f32 	%f62, [%rd19+16];
	add.f32 	%f63, %f61, %f62;
	st.global.f32 	[%rd19+16], %f63;
	ld.global.f32 	%f64, [%rd18+20];
	ld.global.f32 	%f65, [%rd19+20];
	add.f32 	%f66, %f64, %f65;
	st.global.f32 	[%rd19+20], %f66;
	ld.global.f32 	%f67, [%rd18+24];
	ld.global.f32 	%f68, [%rd19+24];
	add.f32 	%f69, %f67, %f68;
	st.global.f32 	[%rd19+24], %f69;
	ld.global.f32 	%f70, [%rd18+28];
	ld.global.f32 	%f71, [%rd19+28];
	add.f32 	%f72, %f70, %f71;
	st.global.f32 	[%rd19+28], %f72;
	add.s32 	%r20, %r20, 8;
$L__BB0_7:
	setp.eq.s32 	%p6, %r7, 0;
	@%p6 bra 	$L__BB0_13;
	and.b32  	%r10, %r16, 3;
	setp.lt.u32 	%p7, %r7, 4;
	@%p7 bra 	$L__BB0_10;
	mul.wide.u32 	%rd20, %r20, 4;
	add.s64 	%rd21, %rd2, %rd20;
	ld.global.f32 	%f73, [%rd21];
	add.s64 	%rd22, %rd1, %rd20;
	ld.global.f32 	%f74, [%rd22];
	add.f32 	%f75, %f73, %f74;
	st.global.f32 	[%rd22], %f75;
	ld.global.f32 	%f76, [%rd21+4];
	ld.global.f32 	%f77, [%rd22+4];
	add.f32 	%f78, %f76, %f77;
	st.global.f32 	[%rd22+4], %f78;
	ld.global.f32 	%f79, [%rd21+8];
	ld.global.f32 	%f80, [%rd22+8];
	add.f32 	%f81, %f79, %f80;
	st.global.f32 	[%rd22+8], %f81;
	ld.global.f32 	%f82, [%rd21+12];
	ld.global.f32 	%f83, [%rd22+12];
	add.f32 	%f84, %f82, %f83;
	st.global.f32 	[%rd22+12], %f84;
	add.s32 	%r20, %r20, 4;
$L__BB0_10:
	setp.eq.s32 	%p8, %r10, 0;
	@%p8 bra 	$L__BB0_13;
	mul.wide.u32 	%rd23, %r20, 4;
	add.s64 	%rd27, %rd1, %rd23;
	add.s64 	%rd26, %rd2, %rd23;
	neg.s32 	%r22, %r10;
$L__BB0_12:
	.pragma "nounroll";
	ld.global.f32 	%f85, [%rd26];
	ld.global.f32 	%f86, [%rd27];
	add.f32 	%f87, %f85, %f86;
	st.global.f32 	[%rd27], %f87;
	add.s64 	%rd27, %rd27, 4;
	add.s64 	%rd26, %rd26, 4;
	add.s32 	%r22, %r22, 1;
	setp.ne.s32 	%p9, %r22, 0;
	@%p9 bra 	$L__BB0_12;
$L__BB0_13:
	ret;

}
	// .globl	_Z15addCudaParalleliPfS_
.visible .entry _Z15addCudaParalleliPfS_(
	.param .u32 _Z15addCudaParalleliPfS__param_0,
	.param .u64 .ptr .align 1 _Z15addCudaParalleliPfS__param_1,
	.param .u64 .ptr .align 1 _Z15addCudaParalleliPfS__param_2
)
{
	.reg .pred 	%p<7>;
	.reg .b32 	%r<27>;
	.reg .b32 	%f<16>;
	.reg .b64 	%rd<24>;

	ld.param.u32 	%r11, [_Z15addCudaParalleliPfS__param_0];
	ld.param.u64 	%rd7, [_Z15addCudaParalleliPfS__param_1];
	ld.param.u64 	%rd8, [_Z15addCudaParalleliPfS__param_2];
	cvta.to.global.u64 	%rd1, %rd8;
	cvta.to.global.u64 	%rd2, %rd7;
	mov.u32 	%r26, %tid.x;
	mov.u32 	%r2, %ntid.x;
	setp.ge.s32 	%p1, %r26, %r11;
	@%p1 bra 	$L__BB1_6;
	add.s32 	%r12, %r26, %r2;
	max.u32 	%r13, %r11, %r12;
	setp.lt.u32 	%p2, %r12, %r11;
	selp.u32 	%r14, 1, 0, %p2;
	add.s32 	%r15, %r12, %r14;
	sub.s32 	%r16, %r13, %r15;
	div.u32 	%r17, %r16, %r2;
	add.s32 	%r3, %r17, %r14;
	and.b32  	%r18, %r3, 3;
	setp.eq.s32 	%p3, %r18, 3;
	@%p3 bra 	$L__BB1_4;
	add.s32 	%r19, %r3, 1;
	and.b32  	%r20, %r19, 3;
	mul.wide.u32 	%rd23, %r26, 4;
	mul.wide.u32 	%rd4, %r2, 4;
	neg.s32 	%r24, %r20;
	mad.lo.s32 	%r26, %r2, %r20, %r26;
$L__BB1_3:
	.pragma "nounroll";
	add.s64 	%rd9, %rd2, %rd23;
	ld.global.f32 	%f1, [%rd9];
	add.s64 	%rd10, %rd1, %rd23;
	ld.global.f32 	%f2, [%rd10];
	add.f32 	%f3, %f1, %f2;
	st.global.f32 	[%rd10], %f3;
	add.s64 	%rd23, %rd23, %rd4;
	add.s32 	%r24, %r24, 1;
	setp.ne.s32 	%p4, %r24, 0;
	@%p4 bra 	$L__BB1_3;
$L__BB1_4:
	setp.lt.u32 	%p5, %r3, 3;
	@%p5 bra 	$L__BB1_6;
$L__BB1_5:
	mul.wide.u32 	%rd11, %r26, 4;
	add.s64 	%rd12, %rd2, %rd11;
	ld.global.f32 	%f4, [%rd12];
	add.s64 	%rd13, %rd1, %rd11;
	ld.global.f32 	%f5, [%rd13];
	add.f32 	%f6, %f4, %f5;
	st.global.f32 	[%rd13], %f6;
	add.s32 	%r21, %r26, %r2;
	mul.wide.u32 	%rd14, %r21, 4;
	add.s64 	%rd15, %rd2, %rd14;
	ld.global.f32 	%f7, [%rd15];
	add.s64 	%rd16, %rd1, %rd14;
	ld.global.f32 	%f8, [%rd16];
	add.f32 	%f9, %f7, %f8;
	st.global.f32 	[%rd16], %f9;
	add.s32 	%r22, %r21, %r2;
	mul.wide.u32 	%rd17, %r22, 4;
	add.s64 	%rd18, %rd2, %rd17;
	ld.global.f32 	%f10, [%rd18];
	add.s64 	%rd19, %rd1, %rd17;
	ld.global.f32 	%f11, [%rd19];
	add.f32 	%f12, %f10, %f11;
	st.global.f32 	[%rd19], %f12;
	add.s32 	%r23, %r22, %r2;
	mul.wide.u32 	%rd20, %r23, 4;
	add.s64 	%rd21, %rd2, %rd20;
	ld.global.f32 	%f13, [%rd21];
	add.s64 	%rd22, %rd1, %rd20;
	ld.global.f32 	%f14, [%rd22];
	add.f32 	%f15, %f13, %f14;
	st.global.f32 	[%rd22], %f15;
	add.s32 	%r26, %r23, %r2;
	setp.lt.s32 	%p6, %r26, %r11;
	@%p6 bra 	$L__BB1_5;
$L__BB1_6:
	ret;

}
	// .globl	_Z20addCudaParallelBlockiPfS_
.visible .entry _Z20addCudaParallelBlockiPfS_(
	.param .u32 _Z20addCudaParallelBlockiPfS__param_0,
	.param .u64 .ptr .align 1 _Z20addCudaParallelBlockiPfS__param_1,
	.param .u64 .ptr .align 1 _Z20addCudaParallelBlockiPfS__param_2
)
{
	.reg .pred 	%p<7>;
	.reg .b32 	%r<31>;
	.reg .b32 	%f<16>;
	.reg .b64 	%rd<18>;

	ld.param.u32 	%r12, [_Z20addCudaParallelBlockiPfS__param_0];
	ld.param.u64 	%rd3, [_Z20addCudaParallelBlockiPfS__param_1];
	ld.param.u64 	%rd4, [_Z20addCudaParallelBlockiPfS__param_2];
	cvta.to.global.u64 	%rd1, %rd4;
	cvta.to.global.u64 	%rd2, %rd3;
	mov.u32 	%r13, %ctaid.x;
	mov.u32 	%r14, %ntid.x;
	mov.u32 	%r15, %tid.x;
	mad.lo.s32 	%r29, %r13, %r14, %r15;
	mov.u32 	%r16, %nctaid.x;
	mul.lo.s32 	%r2, %r14, %r16;
	setp.ge.s32 	%p1, %r29, %r12;
	@%p1 bra 	$L__BB2_7;
	add.s32 	%r17, %r29, %r2;
	max.s32 	%r18, %r12, %r17;
	setp.lt.s32 	%p2, %r17, %r12;
	selp.u32 	%r19, 1, 0, %p2;
	add.s32 	%r20, %r17, %r19;
	sub.s32 	%r21, %r18, %r20;
	div.u32 	%r22, %r21, %r2;
	add.s32 	%r3, %r22, %r19;
	and.b32  	%r23, %r3, 3;
	setp.eq.s32 	%p3, %r23, 3;
	@%p3 bra 	$L__BB2_4;
	add.s32 	%r24, %r3, 1;
	and.b32  	%r25, %r24, 3;
	neg.s32 	%r27, %r25;
$L__BB2_3:
	.pragma "nounroll";
	mul.wide.s32 	%rd5, %r29, 4;
	add.s64 	%rd6, %rd1, %rd5;
	add.s64 	%rd7, %rd2, %rd5;
	ld.global.f32 	%f1, [%rd7];
	ld.global.f32 	%f2, [%rd6];
	add.f32 	%f3, %f1, %f2;
	st.global.f32 	[%rd6], %f3;
	add.s32 	%r29, %r29, %r2;
	add.s32 	%r27, %r27, 1;
	setp.ne.s32 	%p4, %r27, 0;
	@%p4 bra 	$L__BB2_3;
$L__BB2_4:
	setp.lt.u32 	%p5, %r3, 3;
	@%p5 bra 	$L__BB2_7;
	mul.wide.s32 	%rd11, %r2, 4;
	shl.b32 	%r26, %r2, 2;
$L__BB2_6:
	mul.wide.s32 	%rd8, %r29, 4;
	add.s64 	%rd9, %rd2, %rd8;
	ld.global.f32 	%f4, [%rd9];
	add.s64 	%rd10, %rd1, %rd8;
	ld.global.f32 	%f5, [%rd10];
	add.f32 	%f6, %f4, %f5;
	st.global.f32 	[%rd10], %f6;
	add.s64 	%rd12, %rd9, %rd11;
	ld.global.f32 	%f7, [%rd12];
	add.s64 	%rd13, %rd10, %rd11;
	ld.global.f32 	%f8, [%rd13];
	add.f32 	%f9, %f7, %f8;
	st.global.f32 	[%rd13], %f9;
	add.s64 	%rd14, %rd12, %rd11;
	ld.global.f32 	%f10, [%rd14];
	add.s64 	%rd15, %rd13, %rd11;
	ld.global.f32 	%f11, [%rd15];
	add.f32 	%f12, %f10, %f11;
	st.global.f32 	[%rd15], %f12;
	add.s64 	%rd16, %rd14, %rd11;
	ld.global.f32 	%f13, [%rd16];
	add.s64 	%rd17, %rd15, %rd11;
	ld.global.f32 	%f14, [%rd17];
	add.f32 	%f15, %f13, %f14;
	st.global.f32 	[%rd17], %f15;
	add.s32 	%r29, %r26, %r29;
	setp.lt.s32 	%p6, %r29, %r12;
	@%p6 bra 	$L__BB2_6;
$L__BB2_7:
	ret;

}


// ===== COMPILED SASS (sm_100) =====

	.target	sm_100

	.elftype	@"ET_EXEC"


//--------------------- .note.nv.tkinfo           --------------------------
	.section	.note.nv.tkinfo,"",@"SHT_NOTE"
	.sectionflags	@"SHF_NOTE_NV_TKINFO"
	.tkinfo
        /*0018*/ 	.word	0x00000002
        /*0030*/ 	.string	""
        /*0030*/ 	.string	"ptxas"
        /*0030*/ 	.string	"Cuda compilation tools, release 13.0, V13.0.88"
        /*0030*/ 	.string	"Build cuda_13.0.r13.0/compiler.36424714_0"
        /*0030*/ 	.string	"-arch sm_100 -m 64 "



//--------------------- .note.nv.cuinfo           --------------------------
	.section	.note.nv.cuinfo,"",@"SHT_NOTE"
	.sectionflags	@"SHF_NOTE_NV_CUINFO"
        /*0018*/ 	.short	0x0002
        /*001a*/ 	.short	0x0064
        /*001c*/ 	.short	0x0082
	.zero		2


//--------------------- .nv.info                  --------------------------
	.section	.nv.info,"",@"SHT_CUDA_INFO"
	.align	4


	//----- nvinfo : EIATTR_REGCOUNT
	.align		4
        /*0000*/ 	.byte	0x04, 0x2f
        /*0002*/ 	.short	(.L_1 - .L_0)
	.align		4
.L_0:
        /*0004*/ 	.word	index@(_Z7addCudaiPfS_)
        /*0008*/ 	.word	0x00000012


	//----- nvinfo : EIATTR_FRAME_SIZE
	.align		4
.L_1:
        /*000c*/ 	.byte	0x04, 0x11
        /*000e*/ 	.short	(.L_3 - .L_2)
	.align		4
.L_2:
        /*0010*/ 	.word	index@(_Z7addCudaiPfS_)
        /*0014*/ 	.word	0x00000000


	//----- nvinfo : EIATTR_REGCOUNT
	.align		4
.L_3:
        /*0018*/ 	.byte	0x04, 0x2f
        /*001a*/ 	.short	(.L_5 - .L_4)
	.align		4
.L_4:
        /*001c*/ 	.word	index@(_Z15addCudaParalleliPfS_)
        /*0020*/ 	.word	0x0000001a


	//----- nvinfo : EIATTR_FRAME_SIZE
	.align		4
.L_5:
        /*0024*/ 	.byte	0x04, 0x11
        /*0026*/ 	.short	(.L_7 - .L_6)
	.align		4
.L_6:
        /*0028*/ 	.word	index@(_Z15addCudaParalleliPfS_)
        /*002c*/ 	.word	0x00000000


	//----- nvinfo : EIATTR_REGCOUNT
	.align		4
.L_7:
        /*0030*/ 	.byte	0x04, 0x2f
        /*0032*/ 	.short	(.L_9 - .L_8)
	.align		4
.L_8:
        /*0034*/ 	.word	index@(_Z20addCudaParallelBlockiPfS_)
        /*0038*/ 	.word	0x00000018


	//----- nvinfo : EIATTR_FRAME_SIZE
	.align		4
.L_9:
        /*003c*/ 	.byte	0x04, 0x11
        /*003e*/ 	.short	(.L_11 - .L_10)
	.align		4
.L_10:
        /*0040*/ 	.word	index@(_Z20addCudaParallelBlockiPfS_)
        /*0044*/ 	.word	0x00000000


	//----- nvinfo : EIATTR_MIN_STACK_SIZE
	.align		4
.L_11:
        /*0048*/ 	.byte	0x04, 0x12
        /*004a*/ 	.short	(.L_13 - .L_12)
	.align		4
.L_12:
        /*004c*/ 	.word	index@(_Z20addCudaParallelBlockiPfS_)
        /*0050*/ 	.word	0x00000000


	//----- nvinfo : EIATTR_MIN_STACK_SIZE
	.align		4
.L_13:
        /*0054*/ 	.byte	0x04, 0x12
        /*0056*/ 	.short	(.L_15 - .L_14)
	.align		4
.L_14:
        /*0058*/ 	.word	index@(_Z15addCudaParalleliPfS_)
        /*005c*/ 	.word	0x00000000


	//----- nvinfo : EIATTR_MIN_STACK_SIZE
	.align		4
.L_15:
        /*0060*/ 	.byte	0x04, 0x12
        /*0062*/ 	.short	(.L_17 - .L_16)
	.align		4
.L_16:
        /*0064*/ 	.word	index@(_Z7addCudaiPfS_)
        /*0068*/ 	.word	0x00000000
.L_17:


//--------------------- .nv.compat                --------------------------
	.section	.nv.compat,"",@"SHT_CUDA_COMPAT_INFO"
	.align	4
        /*0000*/ 	.byte	0x02, 0x09, 0x00, 0x00, 0x02, 0x02, 0x01, 0x00, 0x02, 0x05, 0x05, 0x00, 0x03, 0x07, 0x01, 0x01
        /*0010*/ 	.byte	0x02, 0x03, 0x00, 0x00, 0x02, 0x06, 0x01, 0x00, 0x04, 0x0b, 0x08, 0x00, 0x09, 0x00, 0x00, 0x00
        /*0020*/ 	.byte	0x00, 0x00, 0x00, 0x00


//--------------------- .nv.info._Z20addCudaParallelBlockiPfS_ --------------------------
	.section	.nv.info._Z20addCudaParallelBlockiPfS_,"",@"SHT_CUDA_INFO"
	.sectionflags	@""
	.align	4


	//----- nvinfo : EIATTR_CUDA_API_VERSION
	.align		4
        /*0000*/ 	.byte	0x04, 0x37
        /*0002*/ 	.short	(.L_19 - .L_18)
.L_18:
        /*0004*/ 	.word	0x00000082


	//----- nvinfo : EIATTR_KPARAM_INFO
	.align		4
.L_19:
        /*0008*/ 	.byte	0x04, 0x17
        /*000a*/ 	.short	(.L_21 - .L_20)
.L_20:
        /*000c*/ 	.word	0x00000000
        /*0010*/ 	.short	0x0002
        /*0012*/ 	.short	0x0010
        /*0014*/ 	.byte	0x00, 0xf5, 0x21, 0x00


	//----- nvinfo : EIATTR_KPARAM_INFO
	.align		4
.L_21:
        /*0018*/ 	.byte	0x04, 0x17
        /*001a*/ 	.short	(.L_23 - .L_22)
.L_22:
        /*001c*/ 	.word	0x00000000
        /*0020*/ 	.short	0x0001
        /*0022*/ 	.short	0x0008
        /*0024*/ 	.byte	0x00, 0xf5, 0x21, 0x00


	//----- nvinfo : EIATTR_KPARAM_INFO
	.align		4
.L_23:
        /*0028*/ 	.byte	0x04, 0x17
        /*002a*/ 	.short	(.L_25 - .L_24)
.L_24:
        /*002c*/ 	.word	0x00000000
        /*0030*/ 	.short	0x0000
        /*0032*/ 	.short	0x0000
        /*0034*/ 	.byte	0x00, 0xf0, 0x11, 0x00


	//----- nvinfo : EIATTR_SPARSE_MMA_MASK
	.align		4
.L_25:
        /*0038*/ 	.byte	0x03, 0x50
        /*003a*/ 	.short	0x0000


	//----- nvinfo : EIATTR_MAXREG_COUNT
	.align		4
        /*003c*/ 	.byte	0x03, 0x1b
        /*003e*/ 	.short	0x00ff


	//----- nvinfo : EIATTR_MERCURY_ISA_VERSION
	.align		4
        /*0040*/ 	.byte	0x03, 0x5f
        /*0042*/ 	.short	0x0101


	//----- nvinfo : EIATTR_VRC_CTA_INIT_COUNT
	.align		4
        /*0044*/ 	.byte	0x02, 0x4a
	.zero		1
	.zero		1


	//----- nvinfo : EIATTR_EXIT_INSTR_OFFSETS
	.align		4
        /*0048*/ 	.byte	0x04, 0x1c
        /*004a*/ 	.short	(.L_27 - .L_26)


	//   ....[0]....
.L_26:
        /*004c*/ 	.word	0x00000090


	//   ....[1]....
        /*0050*/ 	.word	0x00000380


	//   ....[2]....
        /*0054*/ 	.word	0x00000560


	//----- nvinfo : EIATTR_CRS_STACK_SIZE
	.align		4
.L_27:
        /*0058*/ 	.byte	0x04, 0x1e
        /*005a*/ 	.short	(.L_29 - .L_28)
.L_28:
        /*005c*/ 	.word	0x00000000


	//----- nvinfo : EIATTR_CBANK_PARAM_SIZE
	.align		4
.L_29:
        /*0060*/ 	.byte	0x03, 0x19
        /*0062*/ 	.short	0x0018


	//----- nvinfo : EIATTR_PARAM_CBANK
	.align		4
        /*0064*/ 	.byte	0x04, 0x0a
        /*0066*/ 	.short	(.L_31 - .L_30)
	.align		4
.L_30:
        /*0068*/ 	.word	index@(.nv.constant0._Z20addCudaParallelBlockiPfS_)
        /*006c*/ 	.short	0x0380
        /*006e*/ 	.short	0x0018


	//----- nvinfo : EIATTR_SW_WAR
	.align		4
.L_31:
        /*0070*/ 	.byte	0x04, 0x36
        /*0072*/ 	.short	(.L_33 - .L_32)
.L_32:
        /*0074*/ 	.word	0x00000008
.L_33:


//--------------------- .nv.info._Z15addCudaParalleliPfS_ --------------------------
	.section	.nv.info._Z15addCudaParalleliPfS_,"",@"SHT_CUDA_INFO"
	.sectionflags	@""
	.align	4


	//----- nvinfo : EIATTR_CUDA_API_VERSION
	.align		4
        /*0000*/ 	.byte	0x04, 0x37
        /*0002*/ 	.short	(.L_35 - .L_34)
.L_34:
        /*0004*/ 	.word	0x00000082


	//----- nvinfo : EIATTR_KPARAM_INFO
	.align		4
.L_35:
        /*0008*/ 	.byte	0x04, 0x17
        /*000a*/ 	.short	(.L_37 - .L_36)
.L_36:
        /*000c*/ 	.word	0x00000000
        /*0010*/ 	.short	0x0002
        /*0012*/ 	.short	0x0010
        /*0014*/ 	.byte	0x00, 0xf5, 0x21, 0x00


	//----- nvinfo : EIATTR_KPARAM_INFO
	.align		4
.L_37:
        /*0018*/ 	.byte	0x04, 0x17
        /*001a*/ 	.short	(.L_39 - .L_38)
.L_38:
        /*001c*/ 	.word	0x00000000
        /*0020*/ 	.short	0x0001
        /*0022*/ 	.short	0x0008
        /*0024*/ 	.byte	0x00, 0xf5, 0x21, 0x00


	//----- nvinfo : EIATTR_KPARAM_INFO
	.align		4
.L_39:
        /*0028*/ 	.byte	0x04, 0x17
        /*002a*/ 	.short	(.L_41 - .L_40)
.L_40:
        /*002c*/ 	.word	0x00000000
        /*0030*/ 	.short	0x0000
        /*0032*/ 	.short	0x0000
        /*0034*/ 	.byte	0x00, 0xf0, 0x11, 0x00


	//----- nvinfo : EIATTR_SPARSE_MMA_MASK
	.align		4
.L_41:
        /*0038*/ 	.byte	0x03, 0x50
        /*003a*/ 	.short	0x0000


	//----- nvinfo : EIATTR_MAXREG_COUNT
	.align		4
        /*003c*/ 	.byte	0x03, 0x1b
        /*003e*/ 	.short	0x00ff


	//----- nvinfo : EIATTR_MERCURY_ISA_VERSION
	.align		4
        /*0040*/ 	.byte	0x03, 0x5f
        /*0042*/ 	.short	0x0101


	//----- nvinfo : EIATTR_VRC_CTA_INIT_COUNT
	.align		4
        /*0044*/ 	.byte	0x02, 0x4a
	.zero		1
	.zero		1


	//----- nvinfo : EIATTR_EXIT_INSTR_OFFSETS
	.align		4
        /*0048*/ 	.byte	0x04, 0x1c
        /*004a*/ 	.short	(.L_43 - .L_42)


	//   ....[0]....
.L_42:
        /*004c*/ 	.word	0x00000050


	//   ....[1]....
        /*0050*/ 	.word	0x00000380


	//   ....[2]....
        /*0054*/ 	.word	0x00000590


	//----- nvinfo : EIATTR_CRS_STACK_SIZE
	.align		4
.L_43:
        /*0058*/ 	.byte	0x04, 0x1e
        /*005a*/ 	.short	(.L_45 - .L_44)
.L_44:
        /*005c*/ 	.word	0x00000000


	//----- nvinfo : EIATTR_CBANK_PARAM_SIZE
	.align		4
.L_45:
        /*0060*/ 	.byte	0x03, 0x19
        /*0062*/ 	.short	0x0018


	//----- nvinfo : EIATTR_PARAM_CBANK
	.align		4
        /*0064*/ 	.byte	0x04, 0x0a
        /*0066*/ 	.short	(.L_47 - .L_46)
	.align		4
.L_46:
        /*0068*/ 	.word	index@(.nv.constant0._Z15addCudaParalleliPfS_)
        /*006c*/ 	.short	0x0380
        /*006e*/ 	.short	0x0018


	//----- nvinfo : EIATTR_SW_WAR
	.align		4
.L_47:
        /*0070*/ 	.byte	0x04, 0x36
        /*0072*/ 	.short	(.L_49 - .L_48)
.L_48:
        /*0074*/ 	.word	0x00000008
.L_49:


//--------------------- .nv.info._Z7addCudaiPfS_  --------------------------
	.section	.nv.info._Z7addCudaiPfS_,"",@"SHT_CUDA_INFO"
	.sectionflags	@""
	.align	4


	//----- nvinfo : EIATTR_CUDA_API_VERSION
	.align		4
        /*0000*/ 	.byte	0x04, 0x37
        /*0002*/ 	.short	(.L_51 - .L_50)
.L_50:
        /*0004*/ 	.word	0x00000082


	//----- nvinfo : EIATTR_KPARAM_INFO
	.align		4
.L_51:
        /*0008*/ 	.byte	0x04, 0x17
        /*000a*/ 	.short	(.L_53 - .L_52)
.L_52:
        /*000c*/ 	.word	0x00000000
        /*0010*/ 	.short	0x0002
        /*0012*/ 	.short	0x0010
        /*0014*/ 	.byte	0x00, 0xf5, 0x21, 0x00


	//----- nvinfo : EIATTR_KPARAM_INFO
	.align		4
.L_53:
        /*0018*/ 	.byte	0x04, 0x17
        /*001a*/ 	.short	(.L_55 - .L_54)
.L_54:
        /*001c*/ 	.word	0x00000000
        /*0020*/ 	.short	0x0001
        /*0022*/ 	.short	0x0008
        /*0024*/ 	.byte	0x00, 0xf5, 0x21, 0x00


	//----- nvinfo : EIATTR_KPARAM_INFO
	.align		4
.L_55:
        /*0028*/ 	.byte	0x04, 0x17
        /*002a*/ 	.short	(.L_57 - .L_56)
.L_56:
        /*002c*/ 	.word	0x00000000
        /*0030*/ 	.short	0x0000
        /*0032*/ 	.short	0x0000
        /*0034*/ 	.byte	0x00, 0xf0, 0x11, 0x00


	//----- nvinfo : EIATTR_SPARSE_MMA_MASK
	.align		4
.L_57:
        /*0038*/ 	.byte	0x03, 0x50
        /*003a*/ 	.short	0x0000


	//----- nvinfo : EIATTR_MAXREG_COUNT
	.align		4
        /*003c*/ 	.byte	0x03, 0x1b
        /*003e*/ 	.short	0x00ff


	//----- nvinfo : EIATTR_MERCURY_ISA_VERSION
	.align		4
        /*0040*/ 	.byte	0x03, 0x5f
        /*0042*/ 	.short	0x0101


	//----- nvinfo : EIATTR_VRC_CTA_INIT_COUNT
	.align		4
        /*0044*/ 	.byte	0x02, 0x4a
	.zero		1
	.zero		1


	//----- nvinfo : EIATTR_EXIT_INSTR_OFFSETS
	.align		4
        /*0048*/ 	.byte	0x04, 0x1c
        /*004a*/ 	.short	(.L_59 - .L_58)


	//   ....[0]....
.L_58:
        /*004c*/ 	.word	0x00000030


	//   ....[1]....
        /*0050*/ 	.word	0x00000600


	//   ....[2]....
        /*0054*/ 	.word	0x000008a0


	//   ....[3]....
        /*0058*/ 	.word	0x00000a40


	//   ....[4]....
        /*005c*/ 	.word	0x00000b90


	//----- nvinfo : EIATTR_CBANK_PARAM_SIZE
	.align		4
.L_59:
        /*0060*/ 	.byte	0x03, 0x19
        /*0062*/ 	.short	0x0018


	//----- nvinfo : EIATTR_PARAM_CBANK
	.align		4
        /*0064*/ 	.byte	0x04, 0x0a
        /*0066*/ 	.short	(.L_61 - .L_60)
	.align		4
.L_60:
        /*0068*/ 	.word	index@(.nv.constant0._Z7addCudaiPfS_)
        /*006c*/ 	.short	0x0380
        /*006e*/ 	.short	0x0018


	//----- nvinfo : EIATTR_SW_WAR
	.align		4
.L_61:
        /*0070*/ 	.byte	0x04, 0x36
        /*0072*/ 	.short	(.L_63 - .L_62)
.L_62:
        /*0074*/ 	.word	0x00000008
.L_63:


//--------------------- .nv.callgraph             --------------------------
	.section	.nv.callgraph,"",@"SHT_CUDA_CALLGRAPH"
	.align	4
	.sectionentsize	8
	.align		4
        /*0000*/ 	.word	0x00000000
	.align		4
        /*0004*/ 	.word	0xffffffff
	.align		4
        /*0008*/ 	.word	0x00000000
	.align		4
        /*000c*/ 	.word	0xfffffffe
	.align		4
        /*0010*/ 	.word	0x00000000
	.align		4
        /*0014*/ 	.word	0xfffffffd
	.align		4
        /*0018*/ 	.word	0x00000000
	.align		4
        /*001c*/ 	.word	0xfffffffc


//--------------------- .text._Z20addCudaParallelBlockiPfS_ --------------------------
	.section	.text._Z20addCudaParallelBlockiPfS_,"ax",@progbits
	.align	128
        .global         _Z20addCudaParallelBlockiPfS_
        .type           _Z20addCudaParallelBlockiPfS_,@function
        .size           _Z20addCudaParallelBlockiPfS_,(.L_x_16 - _Z20addCudaParallelBlockiPfS_)
        .other          _Z20addCudaParallelBlockiPfS_,@"STO_CUDA_ENTRY STV_DEFAULT"
_Z20addCudaParallelBlockiPfS_:
.text._Z20addCudaParallelBlockiPfS_:
[----:B------:R-:W-:Y:S01]  /*0000*/  LDC R1, c[0x0][0x37c] ;  /* 0x0000df00ff017b82 */ /* 0x000fe20000000800 */
[----:B------:R-:W0:Y:S07]  /*0010*/  S2R R3, SR_TID.X ;  /* 0x0000000000037919 */ /* 0x000e2e0000002100 */
[----:B------:R-:W0:Y:S01]  /*0020*/  S2UR UR4, SR_CTAID.X ;  /* 0x00000000000479c3 */ /* 0x000e220000002500 */
[----:B------:R-:W1:Y:S07]  /*0030*/  LDCU UR6, c[0x0][0x380] ;  /* 0x00007000ff0677ac */ /* 0x000e6e0008000800 */
[----:B------:R-:W0:Y:S01]  /*0040*/  LDC R0, c[0x0][0x360] ;  /* 0x0000d800ff007b82 */ /* 0x000e220000000800 */
[----:B------:R-:W2:Y:S01]  /*0050*/  LDCU UR5, c[0x0][0x370] ;  /* 0x00006e00ff0577ac */ /* 0x000ea20008000800 */
[----:B0-----:R-:W-:-:S02]  /*0060*/  IMAD R3, R0, UR4, R3 ;  /* 0x0000000400037c24 */ /* 0x001fc4000f8e0203 */
[----:B--2---:R-:W-:-:S03]  /*0070*/  IMAD R0, R0, UR5, RZ ;  /* 0x0000000500007c24 */ /* 0x004fc6000f8e02ff */
[----:B-1----:R-:W-:-:S13]  /*0080*/  ISETP.GE.AND P0, PT, R3, UR6, PT ;  /* 0x0000000603007c0c */ /* 0x002fda000bf06270 */
[----:B------:R-:W-:Y:S05]  /*0090*/  @P0 EXIT ;  /* 0x000000000000094d */ /* 0x000fea0003800000 */
[----:B------:R-:W0:Y:S01]  /*00a0*/  I2F.U32.RP R8, R0 ;  /* 0x0000000000087306 */ /* 0x000e220000209000 */
[C---:B------:R-:W-:Y:S01]  /*00b0*/  IMAD.IADD R2, R0.reuse, 0x1, R3 ;  /* 0x0000000100027824 */ /* 0x040fe200078e0203 */
[----:B------:R-:W-:Y:S01]  /*00c0*/  IADD3 R9, PT, PT, RZ, -R0, RZ ;  /* 0x80000000ff097210 */ /* 0x000fe20007ffe0ff */
[----:B------:R-:W1:Y:S01]  /*00d0*/  LDCU.64 UR4, c[0x0][0x358] ;  /* 0x00006b00ff0477ac */ /* 0x000e620008000a00 */
[----:B------:R-:W-:Y:S01]  /*00e0*/  ISETP.NE.U32.AND P2, PT, R0, RZ, PT ;  /* 0x000000ff0000720c */ /* 0x000fe20003f45070 */
[----:B------:R-:W-:Y:S01]  /*00f0*/  BSSY.RECONVERGENT B0, `(.L_x_0) ;  /* 0x0000028000007945 */ /* 0x000fe20003800200 */
[C---:B------:R-:W-:Y:S02]  /*0100*/  ISETP.GE.AND P0, PT, R2.reuse, UR6, PT ;  /* 0x0000000602007c0c */ /* 0x040fe4000bf06270 */
[----:B------:R-:W-:Y:S02]  /*0110*/  VIMNMX R7, PT, PT, R2, UR6, !PT ;  /* 0x0000000602077c48 */ /* 0x000fe4000ffe0100 */
[----:B------:R-:W-:-:S04]  /*0120*/  SEL R6, RZ, 0x1, P0 ;  /* 0x00000001ff067807 */ /* 0x000fc80000000000 */
[----:B------:R-:W-:Y:S01]  /*0130*/  IADD3 R7, PT, PT, R7, -R2, -R6 ;  /* 0x8000000207077210 */ /* 0x000fe20007ffe806 */
[----:B0-----:R-:W0:Y:S02]  /*0140*/  MUFU.RCP R8, R8 ;  /* 0x0000000800087308 */ /* 0x001e240000001000 */
[----:B0-----:R-:W-:-:S06]  /*0150*/  IADD3 R4, PT, PT, R8, 0xffffffe, RZ ;  /* 0x0ffffffe08047810 */ /* 0x001fcc0007ffe0ff */
[----:B------:R0:W2:Y:S02]  /*0160*/  F2I.FTZ.U32.TRUNC.NTZ R5, R4 ;  /* 0x0000000400057305 */ /* 0x0000a4000021f000 */
[----:B0-----:R-:W-:Y:S02]  /*0170*/  HFMA2 R4, -RZ, RZ, 0, 0 ;  /* 0x00000000ff047431 */ /* 0x001fe400000001ff */
[----:B--2---:R-:W-:-:S04]  /*0180*/  IMAD R9, R9, R5, RZ ;  /* 0x0000000509097224 */ /* 0x004fc800078e02ff */
[----:B------:R-:W-:-:S06]  /*0190*/  IMAD.HI.U32 R8, R5, R9, R4 ;  /* 0x0000000905087227 */ /* 0x000fcc00078e0004 */
[----:B------:R-:W-:-:S05]  /*01a0*/  IMAD.HI.U32 R5, R8, R7, RZ ;  /* 0x0000000708057227 */ /* 0x000fca00078e00ff */
[----:B------:R-:W-:-:S05]  /*01b0*/  IADD3 R2, PT, PT, -R5, RZ, RZ ;  /* 0x000000ff05027210 */ /* 0x000fca0007ffe1ff */
[----:B------:R-:W-:-:S05]  /*01c0*/  IMAD R7, R0, R2, R7 ;  /* 0x0000000200077224 */ /* 0x000fca00078e0207 */
[----:B------:R-:W-:-:S13]  /*01d0*/  ISETP.GE.U32.AND P0, PT, R7, R0, PT ;  /* 0x000000000700720c */ /* 0x000fda0003f06070 */
[----:B------:R-:W-:Y:S01]  /*01e0*/  @P0 IMAD.IADD R7, R7, 0x1, -R0 ;  /* 0x0000000107070824 */ /* 0x000fe200078e0a00 */
[----:B------:R-:W-:-:S04]  /*01f0*/  @P0 IADD3 R5, PT, PT, R5, 0x1, RZ ;  /* 0x0000000105050810 */ /* 0x000fc80007ffe0ff */
[----:B------:R-:W-:-:S13]  /*0200*/  ISETP.GE.U32.AND P1, PT, R7, R0, PT ;  /* 0x000000000700720c */ /* 0x000fda0003f26070 */
[----:B------:R-:W-:Y:S02]  /*0210*/  @P1 IADD3 R5, PT, PT, R5, 0x1, RZ ;  /* 0x0000000105051810 */ /* 0x000fe40007ffe0ff */
[----:B------:R-:W-:-:S05]  /*0220*/  @!P2 LOP3.LUT R5, RZ, R0, RZ, 0x33, !PT ;  /* 0x00000000ff05a212 */ /* 0x000fca00078e33ff */
[----:B------:R-:W-:-:S05]  /*0230*/  IMAD.IADD R2, R6, 0x1, R5 ;  /* 0x0000000106027824 */ /* 0x000fca00078e0205 */
[C---:B------:R-:W-:Y:S02]  /*0240*/  LOP3.LUT R4, R2.reuse, 0x3, RZ, 0xc0, !PT ;  /* 0x0000000302047812 */ /* 0x040fe400078ec0ff */
[----:B------:R-:W-:Y:S02]  /*0250*/  ISETP.GE.U32.AND P1, PT, R2, 0x3, PT ;  /* 0x000000030200780c */ /* 0x000fe40003f26070 */
[----:B------:R-:W-:-:S13]  /*0260*/  ISETP.NE.AND P0, PT, R4, 0x3, PT ;  /* 0x000000030400780c */ /* 0x000fda0003f05270 */
[----:B-1----:R-:W-:Y:S05]  /*0270*/  @!P0 BRA `(.L_x_1) ;  /* 0x00000000003c8947 */ /* 0x002fea0003800000 */
[----:B------:R-:W0:Y:S01]  /*0280*/  LDC.64 R8, c[0x0][0x390] ;  /* 0x0000e400ff087b82 */ /* 0x000e220000000a00 */
[----:B------:R-:W-:-:S04]  /*0290*/  IADD3 R2, PT, PT, R2, 0x1, RZ ;  /* 0x0000000102027810 */ /* 0x000fc80007ffe0ff */
[----:B------:R-:W-:-:S03]  /*02a0*/  LOP3.LUT R2, R2, 0x3, RZ, 0xc0, !PT ;  /* 0x0000000302027812 */ /* 0x000fc600078ec0ff */
[----:B------:R-:W1:Y:S01]  /*02b0*/  LDC.64 R10, c[0x0][0x388] ;  /* 0x0000e200ff0a7b82 */ /* 0x000e620000000a00 */
[----:B------:R-:W-:-:S07]  /*02c0*/  IADD3 R2, PT, PT, -R2, RZ, RZ ;  /* 0x000000ff02027210 */ /* 0x000fce0007ffe1ff */
.L_x_2:
[----:B-1----:R-:W-:-:S04]  /*02d0*/  IMAD.WIDE R6, R3, 0x4, R10 ;  /* 0x0000000403067825 */ /* 0x002fc800078e020a */
[----:B0-2---:R-:W-:Y:S02]  /*02e0*/  IMAD.WIDE R4, R3, 0x4, R8 ;  /* 0x0000000403047825 */ /* 0x005fe400078e0208 */
[----:B------:R-:W2:Y:S04]  /*02f0*/  LDG.E R6, desc[UR4][R6.64] ;  /* 0x0000000406067981 */ /* 0x000ea8000c1e1900 */
[----:B------:R-:W2:Y:S01]  /*0300*/  LDG.E R13, desc[UR4][R4.64] ;  /* 0x00000004040d7981 */ /* 0x000ea2000c1e1900 */
[----:B------:R-:W-:Y:S01]  /*0310*/  VIADD R2, R2, 0x1 ;  /* 0x0000000102027836 */ /* 0x000fe20000000000 */
[----:B------:R-:W-:-:S04]  /*0320*/  IADD3 R3, PT, PT, R0, R3, RZ ;  /* 0x0000000300037210 */ /* 0x000fc80007ffe0ff */
[----:B------:R-:W-:Y:S01]  /*0330*/  ISETP.NE.AND P0, PT, R2, RZ, PT ;  /* 0x000000ff0200720c */ /* 0x000fe20003f05270 */
[----:B--2---:R-:W-:-:S05]  /*0340*/  FADD R13, R6, R13 ;  /* 0x0000000d060d7221 */ /* 0x004fca0000000000 */
[----:B------:R2:W-:Y:S07]  /*0350*/  STG.E desc[UR4][R4.64], R13 ;  /* 0x0000000d04007986 */ /* 0x0005ee000c101904 */
[----:B------:R-:W-:Y:S05]  /*0360*/  @P0 BRA `(.L_x_2) ;  /* 0xfffffffc00d80947 */ /* 0x000fea000383ffff */
.L_x_1:
[----:B------:R-:W-:Y:S05]  /*0370*/  BSYNC.RECONVERGENT B0 ;  /* 0x0000000000007941 */ /* 0x000fea0003800200 */
.L_x_0:
[----:B------:R-:W-:Y:S05]  /*0380*/  @!P1 EXIT ;  /* 0x000000000000994d */ /* 0x000fea0003800000 */
.L_x_3:
[----:B-12---:R-:W0:Y:S08]  /*0390*/  LDC.64 R4, c[0x0][0x388] ;  /* 0x0000e200ff047b82 */ /* 0x006e300000000a00 */
[----:B------:R-:W1:Y:S01]  /*03a0*/  LDC.64 R6, c[0x0][0x390] ;  /* 0x0000e400ff067b82 */ /* 0x000e620000000a00 */
[----:B0-----:R-:W-:-:S05]  /*03b0*/  IMAD.WIDE R12, R3, 0x4, R4 ;  /* 0x00000004030c7825 */ /* 0x001fca00078e0204 */
[----:B------:R-:W2:Y:S01]  /*03c0*/  LDG.E R2, desc[UR4][R12.64] ;  /* 0x000000040c027981 */ /* 0x000ea2000c1e1900 */
[----:B-1----:R-:W-:-:S05]  /*03d0*/  IMAD.WIDE R14, R3, 0x4, R6 ;  /* 0x00000004030e7825 */ /* 0x002fca00078e0206 */
[----:B------:R-:W2:Y:S01]  /*03e0*/  LDG.E R5, desc[UR4][R14.64] ;  /* 0x000000040e057981 */ /* 0x000ea2000c1e1900 */
[----:B------:R-:W-:-:S04]  /*03f0*/  IMAD.WIDE R6, R0, 0x4, R14 ;  /* 0x0000000400067825 */ /* 0x000fc800078e020e */
[----:B--2---:R-:W-:Y:S01]  /*0400*/  FADD R17, R2, R5 ;  /* 0x0000000502117221 */ /* 0x004fe20000000000 */
[----:B------:R-:W-:-:S04]  /*0410*/  IMAD.WIDE R4, R0, 0x4, R12 ;  /* 0x0000000400047825 */ /* 0x000fc800078e020c */
[----:B------:R0:W-:Y:S04]  /*0420*/  STG.E desc[UR4][R14.64], R17 ;  /* 0x000000110e007986 */ /* 0x0001e8000c101904 */
[----:B------:R-:W2:Y:S04]  /*0430*/  LDG.E R2, desc[UR4][R4.64] ;  /* 0x0000000404027981 */ /* 0x000ea8000c1e1900 */
[----:B------:R-:W2:Y:S01]  /*0440*/  LDG.E R9, desc[UR4][R6.64] ;  /* 0x0000000406097981 */ /* 0x000ea2000c1e1900 */
[----:B------:R-:W-:-:S04]  /*0450*/  IMAD.WIDE R10, R0, 0x4, R6 ;  /* 0x00000004000a7825 */ /* 0x000fc800078e0206 */
[----:B--2---:R-:W-:Y:S01]  /*0460*/  FADD R19, R2, R9 ;  /* 0x0000000902137221 */ /* 0x004fe20000000000 */
[----:B------:R-:W-:-:S04]  /*0470*/  IMAD.WIDE R8, R0, 0x4, R4 ;  /* 0x0000000400087825 */ /* 0x000fc800078e0204 */
[----:B------:R1:W-:Y:S04]  /*0480*/  STG.E desc[UR4][R6.64], R19 ;  /* 0x0000001306007986 */ /* 0x0003e8000c101904 */
[----:B------:R-:W2:Y:S04]  /*0490*/  LDG.E R2, desc[UR4][R8.64] ;  /* 0x0000000408027981 */ /* 0x000ea8000c1e1900 */
[----:B------:R-:W2:Y:S01]  /*04a0*/  LDG.E R13, desc[UR4][R10.64] ;  /* 0x000000040a0d7981 */ /* 0x000ea2000c1e1900 */
[----:B0-----:R-:W-:-:S04]  /*04b0*/  IMAD.WIDE R14, R0, 0x4, R10 ;  /* 0x00000004000e7825 */ /* 0x001fc800078e020a */
[----:B--2---:R-:W-:Y:S01]  /*04c0*/  FADD R21, R2, R13 ;  /* 0x0000000d02157221 */ /* 0x004fe20000000000 */
[----:B------:R-:W-:-:S04]  /*04d0*/  IMAD.WIDE R12, R0, 0x4, R8 ;  /* 0x00000004000c7825 */ /* 0x000fc800078e0208 */
[----:B------:R1:W-:Y:S04]  /*04e0*/  STG.E desc[UR4][R10.64], R21 ;  /* 0x000000150a007986 */ /* 0x0003e8000c101904 */
[----:B------:R-:W2:Y:S04]  /*04f0*/  LDG.E R12, desc[UR4][R12.64] ;  /* 0x000000040c0c7981 */ /* 0x000ea8000c1e1900 */
[----:B------:R-:W2:Y:S01]  /*0500*/  LDG.E R5, desc[UR4][R14.64] ;  /* 0x000000040e057981 */ /* 0x000ea2000c1e1900 */
[----:B------:R-:W-:-:S04]  /*0510*/  LEA R3, R0, R3, 0x2 ;  /* 0x0000000300037211 */ /* 0x000fc800078e10ff */
[----:B------:R-:W-:Y:S01]  /*0520*/  ISETP.GE.AND P0, PT, R3, UR6, PT ;  /* 0x0000000603007c0c */ /* 0x000fe2000bf06270 */
[----:B--2---:R-:W-:-:S05]  /*0530*/  FADD R5, R12, R5 ;  /* 0x000000050c057221 */ /* 0x004fca0000000000 */
[----:B------:R1:W-:Y:S07]  /*0540*/  STG.E desc[UR4][R14.64], R5 ;  /* 0x000000050e007986 */ /* 0x0003ee000c101904 */
[----:B------:R-:W-:Y:S05]  /*0550*/  @!P0 BRA `(.L_x_3) ;  /* 0xfffffffc008c8947 */ /* 0x000fea000383ffff */
[----:B------:R-:W-:Y:S05]  /*0560*/  EXIT ;  /* 0x000000000000794d */ /* 0x000fea0003800000 */
.L_x_4:
[----:B------:R-:W-:-:S00]  /*0570*/  BRA `(.L_x_4) ;  /* 0xfffffffc00fc7947 */ /* 0x000fc0000383ffff */
[----:B------:R-:W-:-:S00]  /*0580*/  NOP ;  /* 0x0000000000007918 */ /* 0x000fc00000000000 */
[----:B------:R-:W-:-:S00]  /*0590*/  NOP ;  /* 0x0000000000007918 */ /* 0x000fc00000000000 */
[----:B------:R-:W-:-:S00]  /*05a0*/  NOP ;  /* 0x0000000000007918 */ /* 0x000fc00000000000 */
[----:B------:R-:W-:-:S00]  /*05b0*/  NOP ;  /* 0x0000000000007918 */ /* 0x000fc00000000000 */
[----:B------:R-:W-:-:S00]  /*05c0*/  NOP ;  /* 0x0000000000007918 */ /* 0x000fc00000000000 */
[----:B------:R-:W-:-:S00]  /*05d0*/  NOP ;  /* 0x0000000000007918 */ /* 0x000fc00000000000 */
[----:B------:R-:W-:-:S00]  /*05e0*/  NOP ;  /* 0x0000000000007918 */ /* 0x000fc00000000000 */
[----:B------:R-:W-:-:S00]  /*05f0*/  NOP ;  /* 0x0000000000007918 */ /* 0x000fc00000000000 */
.L_x_16:


//--------------------- .text._Z15addCudaParalleliPfS_ --------------------------
	.section	.text._Z15addCudaParalleliPfS_,"ax",@progbits
	.align	128
        .global         _Z15addCudaParalleliPfS_
        .type           _Z15addCudaParalleliPfS_,@function
        .size           _Z15addCudaParalleliPfS_,(.L_x_17 - _Z15addCudaParalleliPfS_)
        .other          _Z15addCudaParalleliPfS_,@"STO_CUDA_ENTRY STV_DEFAULT"
_Z15addCudaParalleliPfS_:
.text._Z15addCudaParalleliPfS_:
[----:B------:R-:W-:Y:S01]  /*0000*/  LDC R1, c[0x0][0x37c] ;  /* 0x0000df00ff017b82 */ /* 0x000fe20000000800 */
[----:B------:R-:W0:Y:S01]  /*0010*/  S2R R3, SR_TID.X ;  /* 0x0000000000037919 */ /* 0x000e220000002100 */
[----:B------:R-:W0:Y:S06]  /*0020*/  LDCU UR6, c[0x0][0x380] ;  /* 0x00007000ff0677ac */ /* 0x000e2c0008000800 */
[----:B------:R-:W1:Y:S01]  /*0030*/  LDC R0, c[0x0][0x360] ;  /* 0x0000d800ff007b82 */ /* 0x000e620000000800 */
[----:B0-----:R-:W-:-:S13]  /*0040*/  ISETP.GE.AND P0, PT, R3, UR6, PT ;  /* 0x0000000603007c0c */ /* 0x001fda000bf06270 */
[----:B------:R-:W-:Y:S05]  /*0050*/  @P0 EXIT ;  /* 0x000000000000094d */ /* 0x000fea0003800000 */
[----:B-1----:R-:W0:Y:S01]  /*0060*/  I2F.U32.RP R8, R0 ;  /* 0x0000000000087306 */ /* 0x002e220000209000 */
[----:B------:R-:W-:Y:S01]  /*0070*/  IADD3 R2, PT, PT, R3, R0, RZ ;  /* 0x0000000003027210 */ /* 0x000fe20007ffe0ff */
[----:B------:R-:W1:Y:S01]  /*0080*/  LDCU.64 UR4, c[0x0][0x358] ;  /* 0x00006b00ff0477ac */ /* 0x000e620008000a00 */
[----:B------:R-:W-:Y:S01]  /*0090*/  ISETP.NE.U32.AND P2, PT, R0, RZ, PT ;  /* 0x000000ff0000720c */ /* 0x000fe20003f45070 */
[----:B------:R-:W-:Y:S01]  /*00a0*/  BSSY.RECONVERGENT B0, `(.L_x_5) ;  /* 0x000002d000007945 */ /* 0x000fe20003800200 */
[C---:B------:R-:W-:Y:S01]  /*00b0*/  ISETP.GE.U32.AND P0, PT, R2.reuse, UR6, PT ;  /* 0x0000000602007c0c */ /* 0x040fe2000bf06070 */
[----:B------:R-:W2:Y:S01]  /*00c0*/  LDCU.64 UR8, c[0x0][0x388] ;  /* 0x00007100ff0877ac */ /* 0x000ea20008000a00 */
[----:B------:R-:W-:Y:S02]  /*00d0*/  VIMNMX.U32 R7, PT, PT, R2, UR6, !PT ;  /* 0x0000000602077c48 */ /* 0x000fe4000ffe0000 */
[----:B------:R-:W-:Y:S01]  /*00e0*/  SEL R6, RZ, 0x1, P0 ;  /* 0x00000001ff067807 */ /* 0x000fe20000000000 */
[----:B------:R-:W3:Y:S03]  /*00f0*/  LDCU.64 UR10, c[0x0][0x390] ;  /* 0x00007200ff0a77ac */ /* 0x000ee60008000a00 */
[----:B------:R-:W-:Y:S01]  /*0100*/  IADD3 R7, PT, PT, R7, -R2, -R6 ;  /* 0x8000000207077210 */ /* 0x000fe20007ffe806 */
[----:B0-----:R-:W0:Y:S02]  /*0110*/  MUFU.RCP R8, R8 ;  /* 0x0000000800087308 */ /* 0x001e240000001000 */
[----:B0-----:R-:W-:-:S06]  /*0120*/  IADD3 R4, PT, PT, R8, 0xffffffe, RZ ;  /* 0x0ffffffe08047810 */ /* 0x001fcc0007ffe0ff */
[----:B------:R0:W4:Y:S02]  /*0130*/  F2I.FTZ.U32.TRUNC.NTZ R5, R4 ;  /* 0x0000000400057305 */ /* 0x000124000021f000 */
[----:B0-----:R-:W-:Y:S02]  /*0140*/  IMAD.MOV.U32 R4, RZ, RZ, RZ ;  /* 0x000000ffff047224 */ /* 0x001fe400078e00ff */
[----:B----4-:R-:W-:-:S04]  /*0150*/  IMAD.MOV R9, RZ, RZ, -R5 ;  /* 0x000000ffff097224 */ /* 0x010fc800078e0a05 */
[----:B------:R-:W-:-:S04]  /*0160*/  IMAD R9, R9, R0, RZ ;  /* 0x0000000009097224 */ /* 0x000fc800078e02ff */
        /* <DEDUP_REMOVED lines=8> */
[----:B------:R-:W-:Y:S01]  /*01f0*/  @P1 VIADD R5, R5, 0x1 ;  /* 0x0000000105051836 */ /* 0x000fe20000000000 */
[----:B------:R-:W-:-:S04]  /*0200*/  @!P2 LOP3.LUT R5, RZ, R0, RZ, 0x33, !PT ;  /* 0x00000000ff05a212 */ /* 0x000fc800078e33ff */
[----:B------:R-:W-:-:S04]  /*0210*/  IADD3 R2, PT, PT, R6, R5, RZ ;  /* 0x0000000506027210 */ /* 0x000fc80007ffe0ff */
[C---:B------:R-:W-:Y:S02]  /*0220*/  LOP3.LUT R4, R2.reuse, 0x3, RZ, 0xc0, !PT ;  /* 0x0000000302047812 */ /* 0x040fe400078ec0ff */
[----:B------:R-:W-:Y:S02]  /*0230*/  ISETP.GE.U32.AND P0, PT, R2, 0x3, PT ;  /* 0x000000030200780c */ /* 0x000fe40003f06070 */
[----:B------:R-:W-:-:S13]  /*0240*/  ISETP.NE.AND P1, PT, R4, 0x3, PT ;  /* 0x000000030400780c */ /* 0x000fda0003f25270 */
[----:B-123--:R-:W-:Y:S05]  /*0250*/  @!P1 BRA `(.L_x_6) ;  /* 0x0000000000449947 */ /* 0x00efea0003800000 */
[----:B------:R-:W-:Y:S02]  /*0260*/  VIADD R2, R2, 0x1 ;  /* 0x0000000102027836 */ /* 0x000fe40000000000 */
[----:B------:R-:W-:-:S03]  /*0270*/  IMAD.WIDE.U32 R4, R3, 0x4, RZ ;  /* 0x0000000403047825 */ /* 0x000fc600078e00ff */
[----:B------:R-:W-:-:S05]  /*0280*/  LOP3.LUT R2, R2, 0x3, RZ, 0xc0, !PT ;  /* 0x0000000302027812 */ /* 0x000fca00078ec0ff */
[C---:B------:R-:W-:Y:S01]  /*0290*/  IMAD R3, R2.reuse, R0, R3 ;  /* 0x0000000002037224 */ /* 0x040fe200078e0203 */
[----:B------:R-:W-:-:S07]  /*02a0*/  IADD3 R2, PT, PT, -R2, RZ, RZ ;  /* 0x000000ff02027210 */ /* 0x000fce0007ffe1ff */
.L_x_7:
[C---:B------:R-:W-:Y:S02]  /*02b0*/  IADD3 R8, P1, PT, R4.reuse, UR8, RZ ;  /* 0x0000000804087c10 */ /* 0x040fe4000ff3e0ff */
[----:B0-----:R-:W-:Y:S02]  /*02c0*/  IADD3 R6, P2, PT, R4, UR10, RZ ;  /* 0x0000000a04067c10 */ /* 0x001fe4000ff5e0ff */
[C---:B------:R-:W-:Y:S02]  /*02d0*/  IADD3.X R9, PT, PT, R5.reuse, UR9, RZ, P1, !PT ;  /* 0x0000000905097c10 */ /* 0x040fe40008ffe4ff */
[----:B------:R-:W-:-:S03]  /*02e0*/  IADD3.X R7, PT, PT, R5, UR11, RZ, P2, !PT ;  /* 0x0000000b05077c10 */ /* 0x000fc600097fe4ff */
[----:B------:R-:W2:Y:S04]  /*02f0*/  LDG.E R8, desc[UR4][R8.64] ;  /* 0x0000000408087981 */ /* 0x000ea8000c1e1900 */
[----:B------:R-:W2:Y:S01]  /*0300*/  LDG.E R11, desc[UR4][R6.64] ;  /* 0x00000004060b7981 */ /* 0x000ea2000c1e1900 */
[----:B------:R-:W-:Y:S02]  /*0310*/  VIADD R2, R2, 0x1 ;  /* 0x0000000102027836 */ /* 0x000fe40000000000 */
[----:B------:R-:W-:-:S03]  /*0320*/  IMAD.WIDE.U32 R4, R0, 0x4, R4 ;  /* 0x0000000400047825 */ /* 0x000fc600078e0004 */
[----:B------:R-:W-:Y:S01]  /*0330*/  ISETP.NE.AND P1, PT, R2, RZ, PT ;  /* 0x000000ff0200720c */ /* 0x000fe20003f25270 */
[----:B--2---:R-:W-:-:S05]  /*0340*/  FADD R11, R8, R11 ;  /* 0x0000000b080b7221 */ /* 0x004fca0000000000 */
[----:B------:R0:W-:Y:S07]  /*0350*/  STG.E desc[UR4][R6.64], R11 ;  /* 0x0000000b06007986 */ /* 0x0001ee000c101904 */
[----:B------:R-:W-:Y:S05]  /*0360*/  @P1 BRA `(.L_x_7) ;  /* 0xfffffffc00d01947 */ /* 0x000fea000383ffff */
.L_x_6:
[----:B------:R-:W-:Y:S05]  /*0370*/  BSYNC.RECONVERGENT B0 ;  /* 0x0000000000007941 */ /* 0x000fea0003800200 */
.L_x_5:
[----:B------:R-:W-:Y:S05]  /*0380*/  @!P0 EXIT ;  /* 0x000000000000894d */ /* 0x000fea0003800000 */
.L_x_8:
[----:B0-----:R-:W0:Y:S08]  /*0390*/  LDC.64 R6, c[0x0][0x388] ;  /* 0x0000e200ff067b82 */ /* 0x001e300000000a00 */
[----:B------:R-:W1:Y:S01]  /*03a0*/  LDC.64 R4, c[0x0][0x390] ;  /* 0x0000e400ff047b82 */ /* 0x000e620000000a00 */
[----:B0-----:R-:W-:-:S06]  /*03b0*/  IMAD.WIDE.U32 R8, R3, 0x4, R6 ;  /* 0x0000000403087825 */ /* 0x001fcc00078e0006 */
[----:B------:R-:W2:Y:S01]  /*03c0*/  LDG.E R8, desc[UR4][R8.64] ;  /* 0x0000000408087981 */ /* 0x000ea2000c1e1900 */
[----:B-1----:R-:W-:-:S05]  /*03d0*/  IMAD.WIDE.U32 R10, R3, 0x4, R4 ;  /* 0x00000004030a7825 */ /* 0x002fca00078e0004 */
[----:B------:R-:W2:Y:S01]  /*03e0*/  LDG.E R13, desc[UR4][R10.64] ;  /* 0x000000040a0d7981 */ /* 0x000ea2000c1e1900 */
[----:B------:R-:W-:-:S05]  /*03f0*/  IADD3 R15, PT, PT, R0, R3, RZ ;  /* 0x00000003000f7210 */ /* 0x000fca0007ffe0ff */
[----:B------:R-:W-:-:S04]  /*0400*/  IMAD.WIDE.U32 R2, R15, 0x4, R6 ;  /* 0x000000040f027825 */ /* 0x000fc800078e0006 */
[----:B--2---:R-:W-:Y:S01]  /*0410*/  FADD R17, R8, R13 ;  /* 0x0000000d08117221 */ /* 0x004fe20000000000 */
[----:B------:R-:W-:-:S04]  /*0420*/  IMAD.WIDE.U32 R12, R15, 0x4, R4 ;  /* 0x000000040f0c7825 */ /* 0x000fc800078e0004 */
[----:B------:R0:W-:Y:S04]  /*0430*/  STG.E desc[UR4][R10.64], R17 ;  /* 0x000000110a007986 */ /* 0x0001e8000c101904 */
[----:B------:R-:W2:Y:S04]  /*0440*/  LDG.E R2, desc[UR4][R2.64] ;  /* 0x0000000402027981 */ /* 0x000ea8000c1e1900 */
[----:B------:R-:W2:Y:S01]  /*0450*/  LDG.E R19, desc[UR4][R12.64] ;  /* 0x000000040c137981 */ /* 0x000ea2000c1e1900 */
[----:B------:R-:W-:-:S04]  /*0460*/  IMAD.IADD R21, R15, 0x1, R0 ;  /* 0x000000010f157824 */ /* 0x000fc800078e0200 */
[----:B------:R-:W-:-:S04]  /*0470*/  IMAD.WIDE.U32 R8, R21, 0x4, R6 ;  /* 0x0000000415087825 */ /* 0x000fc800078e0006 */
[----:B------:R-:W-:-:S04]  /*0480*/  IMAD.WIDE.U32 R14, R21, 0x4, R4 ;  /* 0x00000004150e7825 */ /* 0x000fc800078e0004 */
[----:B--2---:R-:W-:-:S05]  /*0490*/  FADD R19, R2, R19 ;  /* 0x0000001302137221 */ /* 0x004fca0000000000 */
[----:B------:R1:W-:Y:S04]  /*04a0*/  STG.E desc[UR4][R12.64], R19 ;  /* 0x000000130c007986 */ /* 0x0003e8000c101904 */
[----:B------:R-:W2:Y:S04]  /*04b0*/  LDG.E R8, desc[UR4][R8.64] ;  /* 0x0000000408087981 */ /* 0x000ea8000c1e1900 */
[----:B------:R-:W2:Y:S01]  /*04c0*/  LDG.E R23, desc[UR4][R14.64] ;  /* 0x000000040e177981 */ /* 0x000ea2000c1e1900 */
[----:B------:R-:W-:-:S05]  /*04d0*/  IADD3 R21, PT, PT, R21, R0, RZ ;  /* 0x0000000015157210 */ /* 0x000fca0007ffe0ff */
[----:B------:R-:W-:-:S04]  /*04e0*/  IMAD.WIDE.U32 R6, R21, 0x4, R6 ;  /* 0x0000000415067825 */ /* 0x000fc800078e0006 */
[----:B------:R-:W-:-:S04]  /*04f0*/  IMAD.WIDE.U32 R4, R21, 0x4, R4 ;  /* 0x0000000415047825 */ /* 0x000fc800078e0004 */
[----:B--2---:R-:W-:-:S05]  /*0500*/  FADD R23, R8, R23 ;  /* 0x0000001708177221 */ /* 0x004fca0000000000 */
[----:B------:R1:W-:Y:S04]  /*0510*/  STG.E desc[UR4][R14.64], R23 ;  /* 0x000000170e007986 */ /* 0x0003e8000c101904 */
[----:B------:R-:W0:Y:S04]  /*0520*/  LDG.E R6, desc[UR4][R6.64] ;  /* 0x0000000406067981 */ /* 0x000e28000c1e1900 */
[----:B------:R-:W0:Y:S02]  /*0530*/  LDG.E R3, desc[UR4][R4.64] ;  /* 0x0000000404037981 */ /* 0x000e24000c1e1900 */
[----:B0-----:R-:W-:Y:S01]  /*0540*/  FADD R11, R6, R3 ;  /* 0x00000003060b7221 */ /* 0x001fe20000000000 */
[----:B------:R-:W-:-:S04]  /*0550*/  IADD3 R3, PT, PT, R21, R0, RZ ;  /* 0x0000000015037210 */ /* 0x000fc80007ffe0ff */
[----:B------:R1:W-:Y:S01]  /*0560*/  STG.E desc[UR4][R4.64], R11 ;  /* 0x0000000b04007986 */ /* 0x0003e2000c101904 */
[----:B------:R-:W-:-:S13]  /*0570*/  ISETP.GE.AND P0, PT, R3, UR6, PT ;  /* 0x0000000603007c0c */ /* 0x000fda000bf06270 */
[----:B-1----:R-:W-:Y:S05]  /*0580*/  @!P0 BRA `(.L_x_8) ;  /* 0xfffffffc00808947 */ /* 0x002fea000383ffff */
[----:B------:R-:W-:Y:S05]  /*0590*/  EXIT ;  /* 0x000000000000794d */ /* 0x000fea0003800000 */
.L_x_9:
        /* <DEDUP_REMOVED lines=14> */
.L_x_17:


//--------------------- .text._Z7addCudaiPfS_     --------------------------
	.section	.text._Z7addCudaiPfS_,"ax",@progbits
	.align	128
        .global         _Z7addCudaiPfS_
        .type           _Z7addCudaiPfS_,@function
        .size           _Z7addCudaiPfS_,(.L_x_18 - _Z7addCudaiPfS_)
        .other          _Z7addCudaiPfS_,@"STO_CUDA_ENTRY STV_DEFAULT"
_Z7addCudaiPfS_:
.text._Z7addCudaiPfS_:
[----:B------:R-:W-:Y:S08]  /*0000*/  LDC R1, c[0x0][0x37c] ;  /* 0x0000df00ff017b82 */ /* 0x000ff00000000800 */
[----:B------:R-:W0:Y:S02]  /*0010*/  LDC R6, c[0x0][0x380] ;  /* 0x0000e000ff067b82 */ /* 0x000e240000000800 */
[----:B0-----:R-:W-:-:S13]  /*0020*/  ISETP.GE.AND P0, PT, R6, 0x1, PT ;  /* 0x000000010600780c */ /* 0x001fda0003f06270 */
[----:B------:R-:W-:Y:S05]  /*0030*/  @!P0 EXIT ;  /* 0x000000000000894d */ /* 0x000fea0003800000 */
[C---:B------:R-:W-:Y:S01]  /*0040*/  ISETP.GE.U32.AND P1, PT, R6.reuse, 0x10, PT ;  /* 0x000000100600780c */ /* 0x040fe20003f26070 */
[----:B------:R-:W0:Y:S01]  /*0050*/  LDCU.64 UR8, c[0x0][0x358] ;  /* 0x00006b00ff0877ac */ /* 0x000e220008000a00 */
[----:B------:R-:W-:Y:S01]  /*0060*/  LOP3.LUT R10, R6, 0xf, RZ, 0xc0, !PT ;  /* 0x0000000f060a7812 */ /* 0x000fe200078ec0ff */
[----:B------:R-:W-:-:S03]  /*0070*/  HFMA2 R0, -RZ, RZ, 0, 0 ;  /* 0x00000000ff007431 */ /* 0x000fc600000001ff */
[----:B------:R-:W-:-:S07]  /*0080*/  ISETP.NE.AND P0, PT, R10, RZ, PT ;  /* 0x000000ff0a00720c */ /* 0x000fce0003f05270 */
[----:B------:R-:W-:Y:S06]  /*0090*/  @!P1 BRA `(.L_x_10) ;  /* 0x0000000400589947 */ /* 0x000fec0003800000 */
[----:B------:R-:W1:Y:S01]  /*00a0*/  LDCU.64 UR6, c[0x0][0x388] ;  /* 0x00007100ff0677ac */ /* 0x000e620008000a00 */
[----:B------:R-:W-:Y:S01]  /*00b0*/  LOP3.LUT R0, R6, 0x7ffffff0, RZ, 0xc0, !PT ;  /* 0x7ffffff006007812 */ /* 0x000fe200078ec0ff */
[----:B------:R-:W2:Y:S03]  /*00c0*/  LDCU.64 UR4, c[0x0][0x390] ;  /* 0x00007200ff0477ac */ /* 0x000ea60008000a00 */
[----:B------:R-:W-:Y:S01]  /*00d0*/  IADD3 R7, PT, PT, -R0, RZ, RZ ;  /* 0x000000ff00077210 */ /* 0x000fe20007ffe1ff */
[----:B-1----:R-:W-:Y:S02]  /*00e0*/  UIADD3 UR6, UP0, UPT, UR6, 0x20, URZ ;  /* 0x0000002006067890 */ /* 0x002fe4000ff1e0ff */
[----:B--2---:R-:W-:Y:S02]  /*00f0*/  UIADD3 UR4, UP1, UPT, UR4, 0x20, URZ ;  /* 0x0000002004047890 */ /* 0x004fe4000ff3e0ff */
[----:B------:R-:W-:-:S02]  /*0100*/  UIADD3.X UR7, UPT, UPT, URZ, UR7, URZ, UP0, !UPT ;  /* 0x00000007ff077290 */ /* 0x000fc400087fe4ff */
[----:B------:R-:W-:Y:S01]  /*0110*/  MOV R12, UR6 ;  /* 0x00000006000c7c02 */ /* 0x000fe20008000f00 */
[----:B------:R-:W-:Y:S01]  /*0120*/  UIADD3.X UR5, UPT, UPT, URZ, UR5, URZ, UP1, !UPT ;  /* 0x00000005ff057290 */ /* 0x000fe20008ffe4ff */
[----:B------:R-:W-:Y:S02]  /*0130*/  MOV R8, UR4 ;  /* 0x0000000400087c02 */ /* 0x000fe40008000f00 */
[----:B------:R-:W-:-:S03]  /*0140*/  MOV R3, UR7 ;  /* 0x0000000700037c02 */ /* 0x000fc60008000f00 */
[----:B------:R-:W-:-:S07]  /*0150*/  MOV R9, UR5 ;  /* 0x0000000500097c02 */ /* 0x000fce0008000f00 */
.L_x_11:
[----:B------:R-:W-:Y:S02]  /*0160*/  MOV R2, R12 ;  /* 0x0000000c00027202 */ /* 0x000fe40000000f00 */
[----:B-1----:R-:W-:Y:S02]  /*0170*/  MOV R4, R8 ;  /* 0x0000000800047202 */ /* 0x002fe40000000f00 */
[----:B------:R-:W-:Y:S01]  /*0180*/  MOV R5, R9 ;  /* 0x0000000900057202 */ /* 0x000fe20000000f00 */
[----:B0-----:R-:W2:Y:S04]  /*0190*/  LDG.E R8, desc[UR8][R2.64+-0x20] ;  /* 0xffffe00802087981 */ /* 0x001ea8000c1e1900 */
[----:B------:R-:W2:Y:S04]  /*01a0*/  LDG.E R9, desc[UR8][R4.64+-0x20] ;  /* 0xffffe00804097981 */ /* 0x000ea8000c1e1900 */
[----:B------:R-:W3:Y:S04]  /*01b0*/  LDG.E R11, desc[UR8][R4.64+-0x1c] ;  /* 0xffffe408040b7981 */ /* 0x000ee8000c1e1900 */
[----:B------:R-:W4:Y:S04]  /*01c0*/  LDG.E R13, desc[UR8][R4.64+-0x18] ;  /* 0xffffe808040d7981 */ /* 0x000f28000c1e1900 */
[----:B------:R-:W5:Y:S01]  /*01d0*/  LDG.E R15, desc[UR8][R4.64+-0x14] ;  /* 0xffffec08040f7981 */ /* 0x000f62000c1e1900 */
[----:B--2---:R-:W-:-:S05]  /*01e0*/  FADD R9, R8, R9 ;  /* 0x0000000908097221 */ /* 0x004fca0000000000 */
[----:B------:R0:W-:Y:S04]  /*01f0*/  STG.E desc[UR8][R4.64+-0x20], R9 ;  /* 0xffffe00904007986 */ /* 0x0001e8000c101908 */
[----:B------:R-:W3:Y:S04]  /*0200*/  LDG.E R8, desc[UR8][R2.64+-0x1c] ;  /* 0xffffe40802087981 */ /* 0x000ee8000c1e1900 */
[----:B0-----:R-:W2:Y:S01]  /*0210*/  LDG.E R9, desc[UR8][R4.64+-0x10] ;  /* 0xfffff00804097981 */ /* 0x001ea2000c1e1900 */
[----:B---3--:R-:W-:-:S05]  /*0220*/  FADD R11, R8, R11 ;  /* 0x0000000b080b7221 */ /* 0x008fca0000000000 */
[----:B------:R0:W-:Y:S04]  /*0230*/  STG.E desc[UR8][R4.64+-0x1c], R11 ;  /* 0xffffe40b04007986 */ /* 0x0001e8000c101908 */
[----:B------:R-:W4:Y:S04]  /*0240*/  LDG.E R8, desc[UR8][R2.64+-0x18] ;  /* 0xffffe80802087981 */ /* 0x000f28000c1e1900 */
[----:B0-----:R-:W3:Y:S01]  /*0250*/  LDG.E R11, desc[UR8][R4.64+-0xc] ;  /* 0xfffff408040b7981 */ /* 0x001ee2000c1e1900 */
[----:B----4-:R-:W-:-:S05]  /*0260*/  FADD R13, R8, R13 ;  /* 0x0000000d080d7221 */ /* 0x010fca0000000000 */
[----:B------:R0:W-:Y:S04]  /*0270*/  STG.E desc[UR8][R4.64+-0x18], R13 ;  /* 0xffffe80d04007986 */ /* 0x0001e8000c101908 */
[----:B------:R-:W5:Y:S04]  /*0280*/  LDG.E R8, desc[UR8][R2.64+-0x14] ;  /* 0xffffec0802087981 */ /* 0x000f68000c1e1900 */
[----:B0-----:R-:W4:Y:S01]  /*0290*/  LDG.E R13, desc[UR8][R4.64+-0x8] ;  /* 0xfffff808040d7981 */ /* 0x001f22000c1e1900 */
[----:B-----5:R-:W-:-:S05]  /*02a0*/  FADD R15, R8, R15 ;  /* 0x0000000f080f7221 */ /* 0x020fca0000000000 */
[----:B------:R0:W-:Y:S04]  /*02b0*/  STG.E desc[UR8][R4.64+-0x14], R15 ;  /* 0xffffec0f04007986 */ /* 0x0001e8000c101908 */
[----:B------:R-:W2:Y:S04]  /*02c0*/  LDG.E R8, desc[UR8][R2.64+-0x10] ;  /* 0xfffff00802087981 */ /* 0x000ea8000c1e1900 */
[----:B0-----:R-:W5:Y:S01]  /*02d0*/  LDG.E R15, desc[UR8][R4.64+-0x4] ;  /* 0xfffffc08040f7981 */ /* 0x001f62000c1e1900 */
        /* <DEDUP_REMOVED lines=34> */
[----:B------:R-:W3:Y:S02]  /*0500*/  LDG.E R8, desc[UR8][R2.64+0x14] ;  /* 0x0000140802087981 */ /* 0x000ee4000c1e1900 */
[----:B---3--:R-:W-:-:S05]  /*0510*/  FADD R11, R8, R11 ;  /* 0x0000000b080b7221 */ /* 0x008fca0000000000 */
[----:B------:R1:W-:Y:S04]  /*0520*/  STG.E desc[UR8][R4.64+0x14], R11 ;  /* 0x0000140b04007986 */ /* 0x0003e8000c101908 */
[----:B------:R-:W4:Y:S01]  /*0530*/  LDG.E R8, desc[UR8][R2.64+0x18] ;  /* 0x0000180802087981 */ /* 0x000f22000c1e1900 */
[----:B------:R-:W-:Y:S01]  /*0540*/  IADD3 R7, PT, PT, R7, 0x10, RZ ;  /* 0x0000001007077810 */ /* 0x000fe20007ffe0ff */
[----:B----4-:R-:W-:-:S05]  /*0550*/  FADD R13, R8, R13 ;  /* 0x0000000d080d7221 */ /* 0x010fca0000000000 */
[----:B------:R1:W-:Y:S04]  /*0560*/  STG.E desc[UR8][R4.64+0x18], R13 ;  /* 0x0000180d04007986 */ /* 0x0003e8000c101908 */
[----:B------:R2:W5:Y:S01]  /*0570*/  LDG.E R8, desc[UR8][R2.64+0x1c] ;  /* 0x00001c0802087981 */ /* 0x000562000c1e1900 */
[----:B------:R-:W-:Y:S02]  /*0580*/  ISETP.NE.AND P1, PT, R7, RZ, PT ;  /* 0x000000ff0700720c */ /* 0x000fe40003f25270 */
[----:B------:R-:W-:-:S05]  /*0590*/  IADD3 R12, P2, PT, R2, 0x40, RZ ;  /* 0x00000040020c7810 */ /* 0x000fca0007f5e0ff */
[----:B--2---:R-:W-:Y:S02]  /*05a0*/  IMAD.X R3, RZ, RZ, R3, P2 ;  /* 0x000000ffff037224 */ /* 0x004fe400010e0603 */
[----:B-----5:R-:W-:Y:S01]  /*05b0*/  FADD R15, R8, R15 ;  /* 0x0000000f080f7221 */ /* 0x020fe20000000000 */
[----:B------:R-:W-:-:S04]  /*05c0*/  IADD3 R8, P3, PT, R4, 0x40, RZ ;  /* 0x0000004004087810 */ /* 0x000fc80007f7e0ff */
[----:B------:R1:W-:Y:S01]  /*05d0*/  STG.E desc[UR8][R4.64+0x1c], R15 ;  /* 0x00001c0f04007986 */ /* 0x0003e2000c101908 */
[----:B0-----:R-:W-:Y:S01]  /*05e0*/  IADD3.X R9, PT, PT, RZ, R5, RZ, P3, !PT ;  /* 0x00000005ff097210 */ /* 0x001fe20001ffe4ff */
[----:B------:R-:W-:Y:S07]  /*05f0*/  @P1 BRA `(.L_x_11) ;  /* 0xfffffff800d81947 */ /* 0x000fee000383ffff */
.L_x_10:
[----:B0-----:R-:W-:Y:S05]  /*0600*/  @!P0 EXIT ;  /* 0x000000000000894d */ /* 0x001fea0003800000 */
[----:B------:R-:W-:Y:S02]  /*0610*/  ISETP.GE.U32.AND P0, PT, R10, 0x8, PT ;  /* 0x000000080a00780c */ /* 0x000fe40003f06070 */
[----:B------:R-:W-:-:S04]  /*0620*/  LOP3.LUT R12, R6, 0x7, RZ, 0xc0, !PT ;  /* 0x00000007060c7812 */ /* 0x000fc800078ec0ff */
[----:B------:R-:W-:-:S07]  /*0630*/  ISETP.NE.AND P1, PT, R12, RZ, PT ;  /* 0x000000ff0c00720c */ /* 0x000fce0003f25270 */
[----:B------:R-:W-:Y:S06]  /*0640*/  @!P0 BRA `(.L_x_12) ;  /* 0x0000000000948947 */ /* 0x000fec0003800000 */
[----:B------:R-:W0:Y:S08]  /*0650*/  LDC.64 R2, c[0x0][0x388] ;  /* 0x0000e200ff027b82 */ /* 0x000e300000000a00 */
[----:B-1----:R-:W1:Y:S01]  /*0660*/  LDC.64 R4, c[0x0][0x390] ;  /* 0x0000e400ff047b82 */ /* 0x002e620000000a00 */
[----:B0-----:R-:W-:-:S05]  /*0670*/  IMAD.WIDE.U32 R2, R0, 0x4, R2 ;  /* 0x0000000400027825 */ /* 0x001fca00078e0002 */
[----:B------:R-:W2:Y:S01]  /*0680*/  LDG.E R7, desc[UR8][R2.64] ;  /* 0x0000000802077981 */ /* 0x000ea2000c1e1900 */
[----:B-1----:R-:W-:-:S05]  /*0690*/  IMAD.WIDE.U32 R4, R0, 0x4, R4 ;  /* 0x0000000400047825 */ /* 0x002fca00078e0004 */
[----:B------:R-:W2:Y:S04]  /*06a0*/  LDG.E R8, desc[UR8][R4.64] ;  /* 0x0000000804087981 */ /* 0x000ea8000c1e1900 */
[----:B------:R-:W3:Y:S04]  /*06b0*/  LDG.E R9, desc[UR8][R4.64+0x4] ;  /* 0x0000040804097981 */ /* 0x000ee8000c1e1900 */
[----:B------:R-:W4:Y:S04]  /*06c0*/  LDG.E R11, desc[UR8][R4.64+0x8] ;  /* 0x00000808040b7981 */ /* 0x000f28000c1e1900 */
[----:B------:R-:W5:Y:S01]  /*06d0*/  LDG.E R13, desc[UR8][R4.64+0xc] ;  /* 0x00000c08040d7981 */ /* 0x000f62000c1e1900 */
[----:B--2---:R-:W-:-:S05]  /*06e0*/  FADD R7, R7, R8 ;  /* 0x0000000807077221 */ /* 0x004fca0000000000 */
[----:B------:R-:W-:Y:S04]  /*06f0*/  STG.E desc[UR8][R4.64], R7 ;  /* 0x0000000704007986 */ /* 0x000fe8000c101908 */
[----:B------:R-:W3:Y:S02]  /*0700*/  LDG.E R8, desc[UR8][R2.64+0x4] ;  /* 0x0000040802087981 */ /* 0x000ee4000c1e1900 */
[----:B---3--:R-:W-:-:S05]  /*0710*/  FADD R9, R8, R9 ;  /* 0x0000000908097221 */ /* 0x008fca0000000000 */
[----:B------:R0:W-:Y:S04]  /*0720*/  STG.E desc[UR8][R4.64+0x4], R9 ;  /* 0x0000040904007986 */ /* 0x0001e8000c101908 */
[----:B------:R-:W4:Y:S04]  /*0730*/  LDG.E R8, desc[UR8][R2.64+0x8] ;  /* 0x0000080802087981 */ /* 0x000f28000c1e1900 */
[----:B0-----:R-:W2:Y:S01]  /*0740*/  LDG.E R9, desc[UR8][R4.64+0x14] ;  /* 0x0000140804097981 */ /* 0x001ea2000c1e1900 */
[----:B----4-:R-:W-:-:S05]  /*0750*/  FADD R11, R8, R11 ;  /* 0x0000000b080b7221 */ /* 0x010fca0000000000 */
[----:B------:R0:W-:Y:S04]  /*0760*/  STG.E desc[UR8][R4.64+0x8], R11 ;  /* 0x0000080b04007986 */ /* 0x0001e8000c101908 */
[----:B------:R-:W5:Y:S04]  /*0770*/  LDG.E R8, desc[UR8][R2.64+0xc] ;  /* 0x00000c0802087981 */ /* 0x000f68000c1e1900 */
[----:B0-----:R-:W3:Y:S01]  /*0780*/  LDG.E R11, desc[UR8][R4.64+0x18] ;  /* 0x00001808040b7981 */ /* 0x001ee2000c1e1900 */
[----:B-----5:R-:W-:-:S03]  /*0790*/  FADD R13, R8, R13 ;  /* 0x0000000d080d7221 */ /* 0x020fc60000000000 */
[----:B------:R-:W4:Y:S04]  /*07a0*/  LDG.E R8, desc[UR8][R4.64+0x10] ;  /* 0x0000100804087981 */ /* 0x000f28000c1e1900 */
[----:B------:R0:W-:Y:S04]  /*07b0*/  STG.E desc[UR8][R4.64+0xc], R13 ;  /* 0x00000c0d04007986 */ /* 0x0001e8000c101908 */
[----:B------:R-:W4:Y:S04]  /*07c0*/  LDG.E R7, desc[UR8][R2.64+0x10] ;  /* 0x0000100802077981 */ /* 0x000f28000c1e1900 */
[----:B0-----:R-:W5:Y:S01]  /*07d0*/  LDG.E R13, desc[UR8][R4.64+0x1c] ;  /* 0x00001c08040d7981 */ /* 0x001f62000c1e1900 */
[----:B----4-:R-:W-:-:S05]  /*07e0*/  FADD R7, R7, R8 ;  /* 0x0000000807077221 */ /* 0x010fca0000000000 */
[----:B------:R0:W-:Y:S04]  /*07f0*/  STG.E desc[UR8][R4.64+0x10], R7 ;  /* 0x0000100704007986 */ /* 0x0001e8000c101908 */
[----:B------:R-:W2:Y:S02]  /*0800*/  LDG.E R8, desc[UR8][R2.64+0x14] ;  /* 0x0000140802087981 */ /* 0x000ea4000c1e1900 */
[----:B--2---:R-:W-:-:S05]  /*0810*/  FADD R9, R8, R9 ;  /* 0x0000000908097221 */ /* 0x004fca0000000000 */
[----:B------:R0:W-:Y:S04]  /*0820*/  STG.E desc[UR8][R4.64+0x14], R9 ;  /* 0x0000140904007986 */ /* 0x0001e8000c101908 */
[----:B------:R-:W3:Y:S02]  /*0830*/  LDG.E R8, desc[UR8][R2.64+0x18] ;  /* 0x0000180802087981 */ /* 0x000ee4000c1e1900 */
[----:B---3--:R-:W-:-:S05]  /*0840*/  FADD R11, R8, R11 ;  /* 0x0000000b080b7221 */ /* 0x008fca0000000000 */
[----:B------:R0:W-:Y:S04]  /*0850*/  STG.E desc[UR8][R4.64+0x18], R11 ;  /* 0x0000180b04007986 */ /* 0x0001e8000c101908 */
[----:B------:R-:W5:Y:S01]  /*0860*/  LDG.E R8, desc[UR8][R2.64+0x1c] ;  /* 0x00001c0802087981 */ /* 0x000f62000c1e1900 */
[----:B------:R-:W-:Y:S01]  /*0870*/  IADD3 R0, PT, PT, R0, 0x8, RZ ;  /* 0x0000000800007810 */ /* 0x000fe20007ffe0ff */
[----:B-----5:R-:W-:-:S05]  /*0880*/  FADD R13, R8, R13 ;  /* 0x0000000d080d7221 */ /* 0x020fca0000000000 */
[----:B------:R0:W-:Y:S02]  /*0890*/  STG.E desc[UR8][R4.64+0x1c], R13 ;  /* 0x00001c0d04007986 */ /* 0x0001e4000c101908 */
.L_x_12:
[----:B------:R-:W-:Y:S05]  /*08a0*/  @!P1 EXIT ;  /* 0x000000000000994d */ /* 0x000fea0003800000 */
[----:B------:R-:W-:Y:S02]  /*08b0*/  ISETP.GE.U32.AND P0, PT, R12, 0x4, PT ;  /* 0x000000040c00780c */ /* 0x000fe40003f06070 */
[----:B------:R-:W-:-:S04]  /*08c0*/  LOP3.LUT R6, R6, 0x3, RZ, 0xc0, !PT ;  /* 0x0000000306067812 */ /* 0x000fc800078ec0ff */
[----:B------:R-:W-:-:S07]  /*08d0*/  ISETP.NE.AND P1, PT, R6, RZ, PT ;  /* 0x000000ff0600720c */ /* 0x000fce0003f25270 */
[----:B------:R-:W-:Y:S06]  /*08e0*/  @!P0 BRA `(.L_x_13) ;  /* 0x0000000000548947 */ /* 0x000fec0003800000 */
[----:B01----:R-:W0:Y:S08]  /*08f0*/  LDC.64 R4, c[0x0][0x388] ;  /* 0x0000e200ff047b82 */ /* 0x003e300000000a00 */
[----:B------:R-:W1:Y:S01]  /*0900*/  LDC.64 R2, c[0x0][0x390] ;  /* 0x0000e400ff027b82 */ /* 0x000e620000000a00 */
        /* <DEDUP_REMOVED lines=8> */
[----:B------:R2:W-:Y:S04]  /*0990*/  STG.E desc[UR8][R2.64], R7 ;  /* 0x0000000702007986 */ /* 0x0005e8000c101908 */
[----:B------:R-:W3:Y:S02]  /*09a0*/  LDG.E R8, desc[UR8][R4.64+0x4] ;  /* 0x0000040804087981 */ /* 0x000ee4000c1e1900 */
[----:B---3--:R-:W-:-:S05]  /*09b0*/  FADD R9, R8, R9 ;  /* 0x0000000908097221 */ /* 0x008fca0000000000 */
[----:B------:R2:W-:Y:S04]  /*09c0*/  STG.E desc[UR8][R2.64+0x4], R9 ;  /* 0x0000040902007986 */ /* 0x0005e8000c101908 */
[----:B------:R-:W4:Y:S02]  /*09d0*/  LDG.E R8, desc[UR8][R4.64+0x8] ;  /* 0x0000080804087981 */ /* 0x000f24000c1e1900 */
[----:B----4-:R-:W-:-:S05]  /*09e0*/  FADD R11, R8, R11 ;  /* 0x0000000b080b7221 */ /* 0x010fca0000000000 */
[----:B------:R2:W-:Y:S04]  /*09f0*/  STG.E desc[UR8][R2.64+0x8], R11 ;  /* 0x0000080b02007986 */ /* 0x0005e8000c101908 */
[----:B------:R-:W5:Y:S01]  /*0a00*/  LDG.E R8, desc[UR8][R4.64+0xc] ;  /* 0x00000c0804087981 */ /* 0x000f62000c1e1900 */
[----:B------:R-:W-:Y:S01]  /*0a10*/  IADD3 R0, PT, PT, R0, 0x4, RZ ;  /* 0x0000000400007810 */ /* 0x000fe20007ffe0ff */
[----:B-----5:R-:W-:-:S05]  /*0a20*/  FADD R13, R8, R13 ;  /* 0x0000000d080d7221 */ /* 0x020fca0000000000 */
[----:B------:R2:W-:Y:S02]  /*0a30*/  STG.E desc[UR8][R2.64+0xc], R13 ;  /* 0x00000c0d02007986 */ /* 0x0005e4000c101908 */
.L_x_13:
[----:B------:R-:W-:Y:S05]  /*0a40*/  @!P1 EXIT ;  /* 0x000000000000994d */ /* 0x000fea0003800000 */
[----:B--2---:R-:W2:Y:S01]  /*0a50*/  LDC.64 R2, c[0x0][0x390] ;  /* 0x0000e400ff027b82 */ /* 0x004ea20000000a00 */
[----:B------:R-:W-:-:S07]  /*0a60*/  IMAD.MOV R6, RZ, RZ, -R6 ;  /* 0x000000ffff067224 */ /* 0x000fce00078e0a06 */
[----:B01----:R-:W0:Y:S01]  /*0a70*/  LDC.64 R4, c[0x0][0x388] ;  /* 0x0000e200ff047b82 */ /* 0x003e220000000a00 */
[----:B--2---:R-:W-:-:S05]  /*0a80*/  IMAD.WIDE.U32 R2, R0, 0x4, R2 ;  /* 0x0000000400027825 */ /* 0x004fca00078e0002 */
[----:B------:R-:W-:Y:S01]  /*0a90*/  MOV R9, R3 ;  /* 0x0000000300097202 */ /* 0x000fe20000000f00 */
[----:B0-----:R-:W-:Y:S01]  /*0aa0*/  IMAD.WIDE.U32 R4, R0, 0x4, R4 ;  /* 0x0000000400047825 */ /* 0x001fe200078e0004 */
[----:B------:R-:W-:-:S07]  /*0ab0*/  MOV R0, R2 ;  /* 0x0000000200007202 */ /* 0x000fce0000000f00 */
.L_x_14:
[----:B0-----:R-:W-:Y:S02]  /*0ac0*/  MOV R2, R0 ;  /* 0x0000000000027202 */ /* 0x001fe40000000f00 */
[----:B------:R-:W-:Y:S01]  /*0ad0*/  MOV R3, R9 ;  /* 0x0000000900037202 */ /* 0x000fe20000000f00 */
[----:B------:R0:W2:Y:S04]  /*0ae0*/  LDG.E R0, desc[UR8][R4.64] ;  /* 0x0000000804007981 */ /* 0x0000a8000c1e1900 */
[----:B------:R-:W2:Y:S01]  /*0af0*/  LDG.E R7, desc[UR8][R2.64] ;  /* 0x0000000802077981 */ /* 0x000ea2000c1e1900 */
[----:B------:R-:W-:-:S04]  /*0b00*/  IADD3 R6, PT, PT, R6, 0x1, RZ ;  /* 0x0000000106067810 */ /* 0x000fc80007ffe0ff */
[----:B------:R-:W-:Y:S02]  /*0b10*/  ISETP.NE.AND P0, PT, R6, RZ, PT ;  /* 0x000000ff0600720c */ /* 0x000fe40003f05270 */
[----:B0-----:R-:W-:-:S04]  /*0b20*/  IADD3 R4, P2, PT, R4, 0x4, RZ ;  /* 0x0000000404047810 */ /* 0x001fc80007f5e0ff */
[----:B------:R-:W-:Y:S01]  /*0b30*/  IADD3.X R5, PT, PT, RZ, R5, RZ, P2, !PT ;  /* 0x00000005ff057210 */ /* 0x000fe200017fe4ff */
[----:B--2---:R-:W-:Y:S01]  /*0b40*/  FADD R7, R0, R7 ;  /* 0x0000000700077221 */ /* 0x004fe20000000000 */
[----:B------:R-:W-:-:S04]  /*0b50*/  IADD3 R0, P1, PT, R2, 0x4, RZ ;  /* 0x0000000402007810 */ /* 0x000fc80007f3e0ff */
[----:B------:R0:W-:Y:S01]  /*0b60*/  STG.E desc[UR8][R2.64], R7 ;  /* 0x0000000702007986 */ /* 0x0001e2000c101908 */
[----:B------:R-:W-:Y:S01]  /*0b70*/  IADD3.X R9, PT, PT, RZ, R3, RZ, P1, !PT ;  /* 0x00000003ff097210 */ /* 0x000fe20000ffe4ff */
[----:B------:R-:W-:Y:S07]  /*0b80*/  @P0 BRA `(.L_x_14) ;  /* 0xfffffffc00cc0947 */ /* 0x000fee000383ffff */
[----:B------:R-:W-:Y:S05]  /*0b90*/  EXIT ;  /* 0x000000000000794d */ /* 0x000fea0003800000 */
.L_x_15:
        /* <DEDUP_REMOVED lines=14> */
.L_x_18:


//--------------------- .nv.shared.reserved.0     --------------------------
	.section	.nv.shared.reserved.0,"aw",@nobits
	.weak		__nv_reservedSMEM_offset_0_alias
	.size		__nv_reservedSMEM_offset_0_alias, 0, 64
	.other		__nv_reservedSMEM_offset_0_alias,@"STO_CUDA_RESERVED_SHARED STV_DEFAULT"
__nv_reservedSMEM_offset_0_alias:
	.zero		0
	.zero		64


//--------------------- .nv.constant0._Z20addCudaParallelBlockiPfS_ --------------------------
	.section	.nv.constant0._Z20addCudaParallelBlockiPfS_,"a",@progbits
	.sectionflags	@""
	.align	4
.nv.constant0._Z20addCudaParallelBlockiPfS_:
	.zero		920


//--------------------- .nv.constant0._Z15addCudaParalleliPfS_ --------------------------
	.section	.nv.constant0._Z15addCudaParalleliPfS_,"a",@progbits
	.sectionflags	@""
	.align	4
.nv.constant0._Z15addCudaParalleliPfS_:
	.zero		920


//--------------------- .nv.constant0._Z7addCudaiPfS_ --------------------------
	.section	.nv.constant0._Z7addCudaiPfS_,"a",@progbits
	.sectionflags	@""
	.align	4
.nv.constant0._Z7addCudaiPfS_:
	.zero		920


//--------------------- SYMBOLS --------------------------

	.type		.nv.reservedSmem.offset0,@object
	.size		.nv.reservedSmem.offset0,0x4
